// auto-generated by cutlass_sweep.gemm — config: {"arch": "sm_100", "cluster_m": 2, "cluster_n": 1, "dtype": "int8", "dtype_b": "int8", "layout": "nt", "stages": 0, "tile_k": 64, "tile_m": 64, "tile_n": 192}
#include "cutlass/cutlass.h"
#include "cutlass/gemm/collective/collective_builder.hpp"
#include "cutlass/gemm/device/gemm_universal_adapter.h"
#include "cutlass/gemm/kernel/gemm_universal.hpp"
#include "cutlass/epilogue/collective/collective_builder.hpp"

using ElemA = int8_t;
using ElemB = int8_t;
using ElemCD = int8_t;
using Acc  = int32_t;
using TileShape    = cute::Shape<cute::_64, cute::_192, cute::_64>;
using ClusterShape = cute::Shape<cute::_2, cute::_1, cute::_1>;

using CollectiveEpilogue = typename cutlass::epilogue::collective::CollectiveBuilder<
    cutlass::arch::Sm100, cutlass::arch::OpClassTensorOp,
    TileShape, ClusterShape,
    cutlass::epilogue::collective::EpilogueTileAuto,
    Acc, Acc,
    ElemCD, cutlass::layout::RowMajor, 128 / cutlass::sizeof_bits<ElemCD>::value,
    ElemCD, cutlass::layout::RowMajor, 128 / cutlass::sizeof_bits<ElemCD>::value,
    cutlass::epilogue::collective::EpilogueScheduleAuto
  >::CollectiveOp;

using CollectiveMainloop = typename cutlass::gemm::collective::CollectiveBuilder<
    cutlass::arch::Sm100, cutlass::arch::OpClassTensorOp,
    ElemA, cutlass::layout::RowMajor, 128 / cutlass::sizeof_bits<ElemA>::value,
    ElemB, cutlass::layout::ColumnMajor, 128 / cutlass::sizeof_bits<ElemB>::value,
    Acc,
    TileShape, ClusterShape,
    cutlass::gemm::collective::StageCountAutoCarveout<static_cast<int>(sizeof(typename CollectiveEpilogue::SharedStorage))>,
    cutlass::gemm::collective::KernelScheduleAuto
  >::CollectiveOp;

using GemmKernel = cutlass::gemm::kernel::GemmUniversal<
    cute::Shape<int,int,int,int>,
    CollectiveMainloop,
    CollectiveEpilogue
>;
using Gemm = cutlass::gemm::device::GemmUniversalAdapter<GemmKernel>;

// Force the device kernel symbol into the cubin without needing a host main.
auto* _anchor = &cutlass::device_kernel<GemmKernel>;


// ===== COMPILED SASS (sm_100a) =====

	.target	sm_100a

	.elftype	@"ET_EXEC"


//--------------------- .note.nv.tkinfo           --------------------------
	.section	.note.nv.tkinfo,"",@"SHT_NOTE"
	.sectionflags	@"SHF_NOTE_NV_TKINFO"
	.tkinfo
        /*0018*/ 	.word	0x00000002
        /*0030*/ 	.string	""
        /*0030*/ 	.string	"ptxas"
        /*0030*/ 	.string	"Cuda compilation tools, release 13.0, V13.0.88"
        /*0030*/ 	.string	"Build cuda_13.0.r13.0/compiler.36424714_0"
        /*0030*/ 	.string	"-arch sm_100a -m 64 "



//--------------------- .note.nv.cuinfo           --------------------------
	.section	.note.nv.cuinfo,"",@"SHT_NOTE"
	.sectionflags	@"SHF_NOTE_NV_CUINFO"
        /*0018*/ 	.short	0x0002
        /*001a*/ 	.short	0x0064
        /*001c*/ 	.short	0x0082
	.zero		2


//--------------------- .nv.info                  --------------------------
	.section	.nv.info,"",@"SHT_CUDA_INFO"
	.align	4


	//----- nvinfo : EIATTR_REGCOUNT
	.align		4
        /*0000*/ 	.byte	0x04, 0x2f
        /*0002*/ 	.short	(.L_20 - .L_19)
	.align		4
.L_19:
        /*0004*/ 	.word	index@(_ZN7cutlass13device_kernelINS_4gemm6kernel13GemmUniversalIN4cute5tupleIJiiiiEEENS1_10collective13CollectiveMmaINS1_35MainloopSm100TmaUmmaWarpSpecializedILi12ELi2ELi4ENS5_IJNS4_1CILi2EEENSA_ILi1EEESC_EEEEENS5_IJNSA_ILi64EEENSA_ILi192EEESF_EEEaNS5_IJlSC_lEEEaSI_NS4_8TiledMMAINS4_8MMA_AtomIJNS4_15SM100_MMA_S8_SSIaaiLi64ELi192ELNS4_4UMMA5MajorE0ELSN_0ELNSM_8SaturateE0EEEEEENS4_6LayoutINS5_IJSC_SC_SC_EEENS5_IJNSA_ILi0EEEST_ST_EEEEENS5_IJNS4_10UnderscoreESW_SW_EEEEENS4_13SM90_TMA_LOADENS4_14ComposedLayoutINS4_7SwizzleILi2ELi4ELi3EEENS4_18smem_ptr_flag_bitsILi8EEENSR_INS5_IJNSA_ILi8EEESF_EEENS5_IJSF_SC_EEEEEEEvNS4_8identityENS4_23SM90_TMA_LOAD_MULTICASTES19_vS1A_EENS_8epilogue10collective18CollectiveEpilogueINS1D_23Sm100TmaWarpSpecializedILi3ELi2ELi32ELb0ELb0EEEJSH_NS5_IJNSR_ISF_SC_EES1I_EEEaSI_aSI_NS1D_6fusion15FusionCallbacksIS1H_NS1K_17LinearCombinationIaiaiLNS_15FloatRoundStyleE2EEESH_S1J_JEEENS4_5SM1004TMEM4LOAD26SM100_TMEM_LOAD_16dp32b32xESZ_S19_NS4_39AutoVectorizingCopyWithAssumedAlignmentILi128EEENS4_14SM90_TMA_STOREES19_S1V_S1V_EEEvvEEEEvNT_6ParamsE)
        /*0008*/ 	.word	0x0000005e


	//----- nvinfo : EIATTR_FRAME_SIZE
	.align		4
.L_20:
        /*000c*/ 	.byte	0x04, 0x11
        /*000e*/ 	.short	(.L_22 - .L_21)
	.align		4
.L_21:
        /*0010*/ 	.word	index@($__internal_2_$__cuda_sm10x_tcgen05_guardrail_trap_unallocated_columns_being_dealloced)
        /*0014*/ 	.word	0x00000000


	//----- nvinfo : EIATTR_FRAME_SIZE
	.align		4
.L_22:
        /*0018*/ 	.byte	0x04, 0x11
        /*001a*/ 	.short	(.L_24 - .L_23)
	.align		4
.L_23:
        /*001c*/ 	.word	index@($__internal_1_$__cuda_sm10x_tcgen05_guardrail_trap_phase_invalid_during_alloc)
        /*0020*/ 	.word	0x00000000


	//----- nvinfo : EIATTR_FRAME_SIZE
	.align		4
.L_24:
        /*0024*/ 	.byte	0x04, 0x11
        /*0026*/ 	.short	(.L_26 - .L_25)
	.align		4
.L_25:
        /*0028*/ 	.word	index@($__internal_0_$__cuda_sm10x_tcgen05_guardrail_trap_col_being_dealloced_not_returned_by_alloc)
        /*002c*/ 	.word	0x00000000


	//----- nvinfo : EIATTR_FRAME_SIZE
	.align		4
.L_26:
        /*0030*/ 	.byte	0x04, 0x11
        /*0032*/ 	.short	(.L_28 - .L_27)
	.align		4
.L_27:
        /*0034*/ 	.word	index@(_ZN7cutlass13device_kernelINS_4gemm6kernel13GemmUniversalIN4cute5tupleIJiiiiEEENS1_10collective13CollectiveMmaINS1_35MainloopSm100TmaUmmaWarpSpecializedILi12ELi2ELi4ENS5_IJNS4_1CILi2EEENSA_ILi1EEESC_EEEEENS5_IJNSA_ILi64EEENSA_ILi192EEESF_EEEaNS5_IJlSC_lEEEaSI_NS4_8TiledMMAINS4_8MMA_AtomIJNS4_15SM100_MMA_S8_SSIaaiLi64ELi192ELNS4_4UMMA5MajorE0ELSN_0ELNSM_8SaturateE0EEEEEENS4_6LayoutINS5_IJSC_SC_SC_EEENS5_IJNSA_ILi0EEEST_ST_EEEEENS5_IJNS4_10UnderscoreESW_SW_EEEEENS4_13SM90_TMA_LOADENS4_14ComposedLayoutINS4_7SwizzleILi2ELi4ELi3EEENS4_18smem_ptr_flag_bitsILi8EEENSR_INS5_IJNSA_ILi8EEESF_EEENS5_IJSF_SC_EEEEEEEvNS4_8identityENS4_23SM90_TMA_LOAD_MULTICASTES19_vS1A_EENS_8epilogue10collective18CollectiveEpilogueINS1D_23Sm100TmaWarpSpecializedILi3ELi2ELi32ELb0ELb0EEEJSH_NS5_IJNSR_ISF_SC_EES1I_EEEaSI_aSI_NS1D_6fusion15FusionCallbacksIS1H_NS1K_17LinearCombinationIaiaiLNS_15FloatRoundStyleE2EEESH_S1J_JEEENS4_5SM1004TMEM4LOAD26SM100_TMEM_LOAD_16dp32b32xESZ_S19_NS4_39AutoVectorizingCopyWithAssumedAlignmentILi128EEENS4_14SM90_TMA_STOREES19_S1V_S1V_EEEvvEEEEvNT_6ParamsE)
        /*0038*/ 	.word	0x00000000


	//----- nvinfo : EIATTR_MIN_STACK_SIZE
	.align		4
.L_28:
        /*003c*/ 	.byte	0x04, 0x12
        /*003e*/ 	.short	(.L_30 - .L_29)
	.align		4
.L_29:
        /*0040*/ 	.word	index@(_ZN7cutlass13device_kernelINS_4gemm6kernel13GemmUniversalIN4cute5tupleIJiiiiEEENS1_10collective13CollectiveMmaINS1_35MainloopSm100TmaUmmaWarpSpecializedILi12ELi2ELi4ENS5_IJNS4_1CILi2EEENSA_ILi1EEESC_EEEEENS5_IJNSA_ILi64EEENSA_ILi192EEESF_EEEaNS5_IJlSC_lEEEaSI_NS4_8TiledMMAINS4_8MMA_AtomIJNS4_15SM100_MMA_S8_SSIaaiLi64ELi192ELNS4_4UMMA5MajorE0ELSN_0ELNSM_8SaturateE0EEEEEENS4_6LayoutINS5_IJSC_SC_SC_EEENS5_IJNSA_ILi0EEEST_ST_EEEEENS5_IJNS4_10UnderscoreESW_SW_EEEEENS4_13SM90_TMA_LOADENS4_14ComposedLayoutINS4_7SwizzleILi2ELi4ELi3EEENS4_18smem_ptr_flag_bitsILi8EEENSR_INS5_IJNSA_ILi8EEESF_EEENS5_IJSF_SC_EEEEEEEvNS4_8identityENS4_23SM90_TMA_LOAD_MULTICASTES19_vS1A_EENS_8epilogue10collective18CollectiveEpilogueINS1D_23Sm100TmaWarpSpecializedILi3ELi2ELi32ELb0ELb0EEEJSH_NS5_IJNSR_ISF_SC_EES1I_EEEaSI_aSI_NS1D_6fusion15FusionCallbacksIS1H_NS1K_17LinearCombinationIaiaiLNS_15FloatRoundStyleE2EEESH_S1J_JEEENS4_5SM1004TMEM4LOAD26SM100_TMEM_LOAD_16dp32b32xESZ_S19_NS4_39AutoVectorizingCopyWithAssumedAlignmentILi128EEENS4_14SM90_TMA_STOREES19_S1V_S1V_EEEvvEEEEvNT_6ParamsE)
        /*0044*/ 	.word	0x00000000
.L_30:


//--------------------- .nv.compat                --------------------------
	.section	.nv.compat,"",@"SHT_CUDA_COMPAT_INFO"
	.align	4
        /*0000*/ 	.byte	0x02, 0x09, 0x01, 0x00, 0x02, 0x02, 0x03, 0x00, 0x02, 0x05, 0x06, 0x00, 0x03, 0x07, 0x01, 0x01
        /*0010*/ 	.byte	0x02, 0x03, 0x01, 0x00, 0x02, 0x06, 0x01, 0x00, 0x04, 0x0b, 0x08, 0x00, 0x01, 0x00, 0x00, 0x00
        /*0020*/ 	.byte	0x00, 0x00, 0x00, 0x00


//--------------------- .nv.info._ZN7cutlass13device_kernelINS_4gemm6kernel13GemmUniversalIN4cute5tupleIJiiiiEEENS1_10collective13CollectiveMmaINS1_35MainloopSm100TmaUmmaWarpSpecializedILi12ELi2ELi4ENS5_IJNS4_1CILi2EEENSA_ILi1EEESC_EEEEENS5_IJNSA_ILi64EEENSA_ILi192EEESF_EEEaNS5_IJlSC_lEEEaSI_NS4_8TiledMMAINS4_8MMA_AtomIJNS4_15SM100_MMA_S8_SSIaaiLi64ELi192ELNS4_4UMMA5MajorE0ELSN_0ELNSM_8SaturateE0EEEEEENS4_6LayoutINS5_IJSC_SC_SC_EEENS5_IJNSA_ILi0EEEST_ST_EEEEENS5_IJNS4_10UnderscoreESW_SW_EEEEENS4_13SM90_TMA_LOADENS4_14ComposedLayoutINS4_7SwizzleILi2ELi4ELi3EEENS4_18smem_ptr_flag_bitsILi8EEENSR_INS5_IJNSA_ILi8EEESF_EEENS5_IJSF_SC_EEEEEEEvNS4_8identityENS4_23SM90_TMA_LOAD_MULTICASTES19_vS1A_EENS_8epilogue10collective18CollectiveEpilogueINS1D_23Sm100TmaWarpSpecializedILi3ELi2ELi32ELb0ELb0EEEJSH_NS5_IJNSR_ISF_SC_EES1I_EEEaSI_aSI_NS1D_6fusion15FusionCallbacksIS1H_NS1K_17LinearCombinationIaiaiLNS_15FloatRoundStyleE2EEESH_S1J_JEEENS4_5SM1004TMEM4LOAD26SM100_TMEM_LOAD_16dp32b32xESZ_S19_NS4_39AutoVectorizingCopyWithAssumedAlignmentILi128EEENS4_14SM90_TMA_STOREES19_S1V_S1V_EEEvvEEEEvNT_6ParamsE --------------------------
	.section	.nv.info._ZN7cutlass13device_kernelINS_4gemm6kernel13GemmUniversalIN4cute5tupleIJiiiiEEENS1_10collective13CollectiveMmaINS1_35MainloopSm100TmaUmmaWarpSpecializedILi12ELi2ELi4ENS5_IJNS4_1CILi2EEENSA_ILi1EEESC_EEEEENS5_IJNSA_ILi64EEENSA_ILi192EEESF_EEEaNS5_IJlSC_lEEEaSI_NS4_8TiledMMAINS4_8MMA_AtomIJNS4_15SM100_MMA_S8_SSIaaiLi64ELi192ELNS4_4UMMA5MajorE0ELSN_0ELNSM_8SaturateE0EEEEEENS4_6LayoutINS5_IJSC_SC_SC_EEENS5_IJNSA_ILi0EEEST_ST_EEEEENS5_IJNS4_10UnderscoreESW_SW_EEEEENS4_13SM90_TMA_LOADENS4_14ComposedLayoutINS4_7SwizzleILi2ELi4ELi3EEENS4_18smem_ptr_flag_bitsILi8EEENSR_INS5_IJNSA_ILi8EEESF_EEENS5_IJSF_SC_EEEEEEEvNS4_8identityENS4_23SM90_TMA_LOAD_MULTICASTES19_vS1A_EENS_8epilogue10collective18CollectiveEpilogueINS1D_23Sm100TmaWarpSpecializedILi3ELi2ELi32ELb0ELb0EEEJSH_NS5_IJNSR_ISF_SC_EES1I_EEEaSI_aSI_NS1D_6fusion15FusionCallbacksIS1H_NS1K_17LinearCombinationIaiaiLNS_15FloatRoundStyleE2EEESH_S1J_JEEENS4_5SM1004TMEM4LOAD26SM100_TMEM_LOAD_16dp32b32xESZ_S19_NS4_39AutoVectorizingCopyWithAssumedAlignmentILi128EEENS4_14SM90_TMA_STOREES19_S1V_S1V_EEEvvEEEEvNT_6ParamsE,"",@"SHT_CUDA_INFO"
	.sectionflags	@""
	.align	4


	//----- nvinfo : EIATTR_CUDA_API_VERSION
	.align		4
        /*0000*/ 	.byte	0x04, 0x37
        /*0002*/ 	.short	(.L_32 - .L_31)
.L_31:
        /*0004*/ 	.word	0x00000082


	//----- nvinfo : EIATTR_KPARAM_INFO
	.align		4
.L_32:
        /*0008*/ 	.byte	0x04, 0x17
        /*000a*/ 	.short	(.L_34 - .L_33)
.L_33:
        /*000c*/ 	.word	0x00000000
        /*0010*/ 	.short	0x0000
        /*0012*/ 	.short	0x0000
        /*0014*/ 	.byte	0x00, 0xf0, 0x01, 0x20


	//----- nvinfo : EIATTR_AT_ENTRY_FRAGMENTS
	.align		4
.L_34:
        /*0018*/ 	.byte	0x04, 0x4f
        /*001a*/ 	.short	(.L_36 - .L_35)


	//   ....[0]....
.L_35:
        /*001c*/ 	.word	0x00000006


	//----- nvinfo : EIATTR_RESERVED_SMEM_USED
	.align		4
.L_36:
        /*0020*/ 	.byte	0x01, 0x41
	.zero		2


	//----- nvinfo : EIATTR_SPARSE_MMA_MASK
	.align		4
        /*0024*/ 	.byte	0x03, 0x50
        /*0026*/ 	.short	0x0000


	//----- nvinfo : EIATTR_TCGEN05_1CTA_USED
	.align		4
        /*0028*/ 	.byte	0x01, 0x51
	.zero		2


	//----- nvinfo : EIATTR_MAXREG_COUNT
	.align		4
        /*002c*/ 	.byte	0x03, 0x1b
        /*002e*/ 	.short	0x00ff


	//----- nvinfo : EIATTR_NUM_BARRIERS
	.align		4
        /*0030*/ 	.byte	0x02, 0x4c
        /*0032*/ 	.byte	0x07
	.zero		1


	//----- nvinfo : EIATTR_EXTERNS
	.align		4
        /*0034*/ 	.byte	0x04, 0x0f
        /*0036*/ 	.short	(.L_38 - .L_37)


	//   ....[0]....
	.align		4
.L_37:
        /*0038*/ 	.word	index@(__assertfail)


	//----- nvinfo : EIATTR_MERCURY_ISA_VERSION
	.align		4
.L_38:
        /*003c*/ 	.byte	0x03, 0x5f
        /*003e*/ 	.short	0x0101


	//----- nvinfo : EIATTR_INT_WARP_WIDE_INSTR_OFFSETS
	.align		4
        /*0040*/ 	.byte	0x04, 0x31
        /*0042*/ 	.short	(.L_40 - .L_39)


	//   ....[0]....
.L_39:
        /*0044*/ 	.word	0x00004180


	//   ....[1]....
        /*0048*/ 	.word	0x000041b0


	//   ....[2]....
        /*004c*/ 	.word	0x000041d0


	//   ....[3]....
        /*0050*/ 	.word	0x00004d90


	//   ....[4]....
        /*0054*/ 	.word	0x00004df0


	//   ....[5]....
        /*0058*/ 	.word	0x00004ef0


	//   ....[6]....
        /*005c*/ 	.word	0x00004f80


	//   ....[7]....
        /*0060*/ 	.word	0x00005080


	//   ....[8]....
        /*0064*/ 	.word	0x00005130


	//----- nvinfo : EIATTR_COOP_GROUP_MASK_REGIDS
	.align		4
.L_40:
        /*0068*/ 	.byte	0x04, 0x29
        /*006a*/ 	.short	(.L_42 - .L_41)


	//   ....[0]....
.L_41:
        /*006c*/ 	.word	0xffffffff


	//   ....[1]....
        /*0070*/ 	.word	0xffffffff


	//   ....[2]....
        /*0074*/ 	.word	0xffffffff


	//   ....[3]....
        /*0078*/ 	.word	0xffffffff


	//   ....[4]....
        /*007c*/ 	.word	0xffffffff


	//   ....[5]....
        /*0080*/ 	.word	0xffffffff


	//   ....[6]....
        /*0084*/ 	.word	0xffffffff


	//   ....[7]....
        /*0088*/ 	.word	0xffffffff


	//   ....[8]....
        /*008c*/ 	.word	0xffffffff


	//   ....[9]....
        /*0090*/ 	.word	0xffffffff


	//   ....[10]....
        /*0094*/ 	.word	0xffffffff


	//   ....[11]....
        /*0098*/ 	.word	0xffffffff


	//   ....[12]....
        /*009c*/ 	.word	0xffffffff


	//   ....[13]....
        /*00a0*/ 	.word	0xffffffff


	//----- nvinfo : EIATTR_COOP_GROUP_INSTR_OFFSETS
	.align		4
.L_42:
        /*00a4*/ 	.byte	0x04, 0x28
        /*00a6*/ 	.short	(.L_44 - .L_43)


	//   ....[0]....
.L_43:
        /*00a8*/ 	.word	0x00000080


	//   ....[1]....
        /*00ac*/ 	.word	0x000004f0


	//   ....[2]....
        /*00b0*/ 	.word	0x000007b0


	//   ....[3]....
        /*00b4*/ 	.word	0x00000930


	//   ....[4]....
        /*00b8*/ 	.word	0x00000a30


	//   ....[5]....
        /*00bc*/ 	.word	0x00000ba0


	//   ....[6]....
        /*00c0*/ 	.word	0x00000d40


	//   ....[7]....
        /*00c4*/ 	.word	0x00000f00


	//   ....[8]....
        /*00c8*/ 	.word	0x00002120


	//   ....[9]....
        /*00cc*/ 	.word	0x00003460


	//   ....[10]....
        /*00d0*/ 	.word	0x00003670


	//   ....[11]....
        /*00d4*/ 	.word	0x000036a0


	//   ....[12]....
        /*00d8*/ 	.word	0x00004060


	//   ....[13]....
        /*00dc*/ 	.word	0x00004290


	//----- nvinfo : EIATTR_VRC_CTA_INIT_COUNT
	.align		4
.L_44:
        /*00e0*/ 	.byte	0x02, 0x4a
        /*00e2*/ 	.byte	0x80
	.zero		1


	//----- nvinfo : EIATTR_SYSCALL_OFFSETS
	.align		4
        /*00e4*/ 	.byte	0x04, 0x46
        /*00e6*/ 	.short	(.L_46 - .L_45)


	//   ....[0]....
.L_45:
        /*00e8*/ 	.word	0x00005d70


	//   ....[1]....
        /*00ec*/ 	.word	0x00005eb0


	//   ....[2]....
        /*00f0*/ 	.word	0x000066c0


	//   ....[3]....
        /*00f4*/ 	.word	0x000074f0


	//   ....[4]....
        /*00f8*/ 	.word	0x00008320


	//----- nvinfo : EIATTR_MBARRIER_INSTR_OFFSETS
	.align		4
.L_46:
        /*00fc*/ 	.byte	0x04, 0x39
        /*00fe*/ 	.short	(.L_48 - .L_47)


	//   ....[0]....
.L_47:
        /*0100*/ 	.word	0x00000610
        /*0104*/ 	.word	0x000000ff
        /*0108*/ 	.word	0x00000000
        /*010c*/ 	.short	0x0100
        /*010e*/ 	.byte	0x04
	.zero		1


	//   ....[1]....
        /*0110*/ 	.word	0x00000620
        /*0114*/ 	.word	0x000000ff
        /*0118*/ 	.word	0x00000060
        /*011c*/ 	.short	0x0100
        /*011e*/ 	.byte	0x04
	.zero		1


	//   ....[2]....
        /*0120*/ 	.word	0x00000630
        /*0124*/ 	.word	0x000000ff
        /*0128*/ 	.word	0x00000008
        /*012c*/ 	.short	0x0100
        /*012e*/ 	.byte	0x04
	.zero		1


	//   ....[3]....
        /*0130*/ 	.word	0x00000640
        /*0134*/ 	.word	0x000000ff
        /*0138*/ 	.word	0x00000068
        /*013c*/ 	.short	0x0100
        /*013e*/ 	.byte	0x04
	.zero		1


	//   ....[4]....
        /*0140*/ 	.word	0x00000650
        /*0144*/ 	.word	0x000000ff
        /*0148*/ 	.word	0x00000010
        /*014c*/ 	.short	0x0100
        /*014e*/ 	.byte	0x04
	.zero		1


	//   ....[5]....
        /*0150*/ 	.word	0x00000660
        /*0154*/ 	.word	0x000000ff
        /*0158*/ 	.word	0x00000070
        /*015c*/ 	.short	0x0100
        /*015e*/ 	.byte	0x04
	.zero		1


	//   ....[6]....
        /*0160*/ 	.word	0x00000670
        /*0164*/ 	.word	0x000000ff
        /*0168*/ 	.word	0x00000018
        /*016c*/ 	.short	0x0100
        /*016e*/ 	.byte	0x04
	.zero		1


	//   ....[7]....
        /*0170*/ 	.word	0x00000680
        /*0174*/ 	.word	0x000000ff
        /*0178*/ 	.word	0x00000078
        /*017c*/ 	.short	0x0100
        /*017e*/ 	.byte	0x04
	.zero		1


	//   ....[8]....
        /*0180*/ 	.word	0x00000690
        /*0184*/ 	.word	0x000000ff
        /*0188*/ 	.word	0x00000020
        /*018c*/ 	.short	0x0100
        /*018e*/ 	.byte	0x04
	.zero		1


	//   ....[9]....
        /*0190*/ 	.word	0x000006a0
        /*0194*/ 	.word	0x000000ff
        /*0198*/ 	.word	0x00000080
        /*019c*/ 	.short	0x0100
        /*019e*/ 	.byte	0x04
	.zero		1


	//   ....[10]....
        /*01a0*/ 	.word	0x000006b0
        /*01a4*/ 	.word	0x000000ff
        /*01a8*/ 	.word	0x00000028
        /*01ac*/ 	.short	0x0100
        /*01ae*/ 	.byte	0x04
	.zero		1


	//   ....[11]....
        /*01b0*/ 	.word	0x000006c0
        /*01b4*/ 	.word	0x000000ff
        /*01b8*/ 	.word	0x00000088
        /*01bc*/ 	.short	0x0100
        /*01be*/ 	.byte	0x04
	.zero		1


	//   ....[12]....
        /*01c0*/ 	.word	0x000006d0
        /*01c4*/ 	.word	0x000000ff
        /*01c8*/ 	.word	0x00000030
        /*01cc*/ 	.short	0x0100
        /*01ce*/ 	.byte	0x04
	.zero		1


	//   ....[13]....
        /*01d0*/ 	.word	0x000006e0
        /*01d4*/ 	.word	0x000000ff
        /*01d8*/ 	.word	0x00000090
        /*01dc*/ 	.short	0x0100
        /*01de*/ 	.byte	0x04
	.zero		1


	//   ....[14]....
        /*01e0*/ 	.word	0x000006f0
        /*01e4*/ 	.word	0x000000ff
        /*01e8*/ 	.word	0x00000038
        /*01ec*/ 	.short	0x0100
        /*01ee*/ 	.byte	0x04
	.zero		1


	//   ....[15]....
        /*01f0*/ 	.word	0x00000700
        /*01f4*/ 	.word	0x000000ff
        /*01f8*/ 	.word	0x00000098
        /*01fc*/ 	.short	0x0100
        /*01fe*/ 	.byte	0x04
	.zero		1


	//   ....[16]....
        /*0200*/ 	.word	0x00000710
        /*0204*/ 	.word	0x000000ff
        /*0208*/ 	.word	0x00000040
        /*020c*/ 	.short	0x0100
        /*020e*/ 	.byte	0x04
	.zero		1


	//   ....[17]....
        /*0210*/ 	.word	0x00000720
        /*0214*/ 	.word	0x000000ff
        /*0218*/ 	.word	0x000000a0
        /*021c*/ 	.short	0x0100
        /*021e*/ 	.byte	0x04
	.zero		1


	//   ....[18]....
        /*0220*/ 	.word	0x00000730
        /*0224*/ 	.word	0x000000ff
        /*0228*/ 	.word	0x00000048
        /*022c*/ 	.short	0x0100
        /*022e*/ 	.byte	0x04
	.zero		1


	//   ....[19]....
        /*0230*/ 	.word	0x00000740
        /*0234*/ 	.word	0x000000ff
        /*0238*/ 	.word	0x000000a8
        /*023c*/ 	.short	0x0100
        /*023e*/ 	.byte	0x04
	.zero		1


	//   ....[20]....
        /*0240*/ 	.word	0x00000750
        /*0244*/ 	.word	0x000000ff
        /*0248*/ 	.word	0x00000050
        /*024c*/ 	.short	0x0100
        /*024e*/ 	.byte	0x04
	.zero		1


	//   ....[21]....
        /*0250*/ 	.word	0x00000760
        /*0254*/ 	.word	0x000000ff
        /*0258*/ 	.word	0x000000b0
        /*025c*/ 	.short	0x0100
        /*025e*/ 	.byte	0x04
	.zero		1


	//   ....[22]....
        /*0260*/ 	.word	0x00000770
        /*0264*/ 	.word	0x000000ff
        /*0268*/ 	.word	0x00000058
        /*026c*/ 	.short	0x0100
        /*026e*/ 	.byte	0x04
	.zero		1


	//   ....[23]....
        /*0270*/ 	.word	0x00000780
        /*0274*/ 	.word	0x000000ff
        /*0278*/ 	.word	0x000000b8
        /*027c*/ 	.short	0x0100
        /*027e*/ 	.byte	0x04
	.zero		1


	//   ....[24]....
        /*0280*/ 	.word	0x000008c0
        /*0284*/ 	.word	0x000000ff
        /*0288*/ 	.word	0x000000c0
        /*028c*/ 	.short	0x0100
        /*028e*/ 	.byte	0x04
	.zero		1


	//   ....[25]....
        /*0290*/ 	.word	0x000008d0
        /*0294*/ 	.word	0x000000ff
        /*0298*/ 	.word	0x000000d8
        /*029c*/ 	.short	0x0100
        /*029e*/ 	.byte	0x04
	.zero		1


	//   ....[26]....
        /*02a0*/ 	.word	0x000008e0
        /*02a4*/ 	.word	0x000000ff
        /*02a8*/ 	.word	0x000000c8
        /*02ac*/ 	.short	0x0100
        /*02ae*/ 	.byte	0x04
	.zero		1


	//   ....[27]....
        /*02b0*/ 	.word	0x000008f0
        /*02b4*/ 	.word	0x000000ff
        /*02b8*/ 	.word	0x000000e0
        /*02bc*/ 	.short	0x0100
        /*02be*/ 	.byte	0x04
	.zero		1


	//   ....[28]....
        /*02c0*/ 	.word	0x00000900
        /*02c4*/ 	.word	0x000000ff
        /*02c8*/ 	.word	0x000000d0
        /*02cc*/ 	.short	0x0100
        /*02ce*/ 	.byte	0x04
	.zero		1


	//   ....[29]....
        /*02d0*/ 	.word	0x00000910
        /*02d4*/ 	.word	0x000000ff
        /*02d8*/ 	.word	0x000000e8
        /*02dc*/ 	.short	0x0100
        /*02de*/ 	.byte	0x04
	.zero		1


	//   ....[30]....
        /*02e0*/ 	.word	0x00000a00
        /*02e4*/ 	.word	0x000000ff
        /*02e8*/ 	.word	0x000000f0
        /*02ec*/ 	.short	0x0100
        /*02ee*/ 	.byte	0x06
	.zero		1


	//   ....[31]....
        /*02f0*/ 	.word	0x00000a10
        /*02f4*/ 	.word	0x000000ff
        /*02f8*/ 	.word	0x000000f8
        /*02fc*/ 	.short	0x0100
        /*02fe*/ 	.byte	0x06
	.zero		1


	//   ....[32]....
        /*0300*/ 	.word	0x00000b50
        /*0304*/ 	.word	0x000000ff
        /*0308*/ 	.word	0x00000100
        /*030c*/ 	.short	0x0100
        /*030e*/ 	.byte	0x06
	.zero		1


	//   ....[33]....
        /*0310*/ 	.word	0x00000b60
        /*0314*/ 	.word	0x000000ff
        /*0318*/ 	.word	0x00000110
        /*031c*/ 	.short	0x0100
        /*031e*/ 	.byte	0x06
	.zero		1


	//   ....[34]....
        /*0320*/ 	.word	0x00000b70
        /*0324*/ 	.word	0x000000ff
        /*0328*/ 	.word	0x00000108
        /*032c*/ 	.short	0x0100
        /*032e*/ 	.byte	0x06
	.zero		1


	//   ....[35]....
        /*0330*/ 	.word	0x00000b80
        /*0334*/ 	.word	0x000000ff
        /*0338*/ 	.word	0x00000118
        /*033c*/ 	.short	0x0100
        /*033e*/ 	.byte	0x06
	.zero		1


	//   ....[36]....
        /*0340*/ 	.word	0x00000cb0
        /*0344*/ 	.word	0x000000ff
        /*0348*/ 	.word	0x00000120
        /*034c*/ 	.short	0x0100
        /*034e*/ 	.byte	0x04
	.zero		1


	//   ....[37]....
        /*0350*/ 	.word	0x00000cc0
        /*0354*/ 	.word	0x000000ff
        /*0358*/ 	.word	0x00000140
        /*035c*/ 	.short	0x0100
        /*035e*/ 	.byte	0x04
	.zero		1


	//   ....[38]....
        /*0360*/ 	.word	0x00000cd0
        /*0364*/ 	.word	0x000000ff
        /*0368*/ 	.word	0x00000128
        /*036c*/ 	.short	0x0100
        /*036e*/ 	.byte	0x04
	.zero		1


	//   ....[39]....
        /*0370*/ 	.word	0x00000ce0
        /*0374*/ 	.word	0x000000ff
        /*0378*/ 	.word	0x00000148
        /*037c*/ 	.short	0x0100
        /*037e*/ 	.byte	0x04
	.zero		1


	//   ....[40]....
        /*0380*/ 	.word	0x00000cf0
        /*0384*/ 	.word	0x000000ff
        /*0388*/ 	.word	0x00000130
        /*038c*/ 	.short	0x0100
        /*038e*/ 	.byte	0x04
	.zero		1


	//   ....[41]....
        /*0390*/ 	.word	0x00000d00
        /*0394*/ 	.word	0x000000ff
        /*0398*/ 	.word	0x00000150
        /*039c*/ 	.short	0x0100
        /*039e*/ 	.byte	0x04
	.zero		1


	//   ....[42]....
        /*03a0*/ 	.word	0x00000d10
        /*03a4*/ 	.word	0x000000ff
        /*03a8*/ 	.word	0x00000138
        /*03ac*/ 	.short	0x0100
        /*03ae*/ 	.byte	0x04
	.zero		1


	//   ....[43]....
        /*03b0*/ 	.word	0x00000d20
        /*03b4*/ 	.word	0x000000ff
        /*03b8*/ 	.word	0x00000158
        /*03bc*/ 	.short	0x0100
        /*03be*/ 	.byte	0x04
	.zero		1


	//   ....[44]....
        /*03c0*/ 	.word	0x00000e10
        /*03c4*/ 	.word	0x000000ff
        /*03c8*/ 	.word	0x00000160
        /*03cc*/ 	.short	0x0100
        /*03ce*/ 	.byte	0x04
	.zero		1


	//   ....[45]....
        /*03d0*/ 	.word	0x00000e20
        /*03d4*/ 	.word	0x000000ff
        /*03d8*/ 	.word	0x00000170
        /*03dc*/ 	.short	0x0100
        /*03de*/ 	.byte	0x04
	.zero		1


	//   ....[46]....
        /*03e0*/ 	.word	0x00000e30
        /*03e4*/ 	.word	0x000000ff
        /*03e8*/ 	.word	0x00000168
        /*03ec*/ 	.short	0x0100
        /*03ee*/ 	.byte	0x04
	.zero		1


	//   ....[47]....
        /*03f0*/ 	.word	0x00000e40
        /*03f4*/ 	.word	0x000000ff
        /*03f8*/ 	.word	0x00000178
        /*03fc*/ 	.short	0x0100
        /*03fe*/ 	.byte	0x04
	.zero		1


	//   ....[48]....
        /*0400*/ 	.word	0x000019a0
        /*0404*/ 	.word	0x00000000
        /*0408*/ 	.word	0x00000170
        /*040c*/ 	.short	0x010a
        /*040e*/ 	.byte	0xff
	.zero		1


	//   ....[49]....
        /*0410*/ 	.word	0x000019d0
        /*0414*/ 	.word	0x00000000
        /*0418*/ 	.word	0x00000160
        /*041c*/ 	.short	0x0101
        /*041e*/ 	.byte	0xff
	.zero		1


	//   ....[50]....
        /*0420*/ 	.word	0x00001aa0
        /*0424*/ 	.word	0x000000ff
        /*0428*/ 	.word	0x00000060
        /*042c*/ 	.short	0x010a
        /*042e*/ 	.byte	0x05
	.zero		1


	//   ....[51]....
        /*0430*/ 	.word	0x00001b20
        /*0434*/ 	.word	0x000000ff
        /*0438*/ 	.word	0x00000060
        /*043c*/ 	.short	0x010a
        /*043e*/ 	.byte	0x21
	.zero		1


	//   ....[52]....
        /*0440*/ 	.word	0x00001cb0
        /*0444*/ 	.word	0x000000ff
        /*0448*/ 	.word	0x00000060
        /*044c*/ 	.short	0x010a
        /*044e*/ 	.byte	0x08
	.zero		1


	//   ....[53]....
        /*0450*/ 	.word	0x00001dd0
        /*0454*/ 	.word	0x000000ff
        /*0458*/ 	.word	0x000000f8
        /*045c*/ 	.short	0x0101
        /*045e*/ 	.byte	0x07
	.zero		1


	//   ....[54]....
        /*0460*/ 	.word	0x00001df0
        /*0464*/ 	.word	0x000000ff
        /*0468*/ 	.word	0x00000060
        /*046c*/ 	.short	0x010a
        /*046e*/ 	.byte	0x05
	.zero		1


	//   ....[55]....
        /*0470*/ 	.word	0x00001e70
        /*0474*/ 	.word	0x000000ff
        /*0478*/ 	.word	0x00000060
        /*047c*/ 	.short	0x010a
        /*047e*/ 	.byte	0x11
	.zero		1


	//   ....[56]....
        /*0480*/ 	.word	0x00002000
        /*0484*/ 	.word	0x000000ff
        /*0488*/ 	.word	0x00000060
        /*048c*/ 	.short	0x010a
        /*048e*/ 	.byte	0x08
	.zero		1


	//   ....[57]....
        /*0490*/ 	.word	0x00002150
        /*0494*/ 	.word	0x00000003
        /*0498*/ 	.word	0x00000100
        /*049c*/ 	.short	0x010a
        /*049e*/ 	.byte	0xff
	.zero		1


	//   ....[58]....
        /*04a0*/ 	.word	0x000022a0
        /*04a4*/ 	.word	0x00000000
        /*04a8*/ 	.word	0x00000000
        /*04ac*/ 	.short	0x0101
        /*04ae*/ 	.byte	0xff
	.zero		1


	//   ....[59]....
        /*04b0*/ 	.word	0x00002860
        /*04b4*/ 	.word	0x000000ff
        /*04b8*/ 	.word	0x00000000
        /*04bc*/ 	.short	0x010a
        /*04be*/ 	.byte	0x04
	.zero		1


	//   ....[60]....
        /*04c0*/ 	.word	0x000028f0
        /*04c4*/ 	.word	0x000000ff
        /*04c8*/ 	.word	0x00000000
        /*04cc*/ 	.short	0x010a
        /*04ce*/ 	.byte	0x05
	.zero		1


	//   ....[61]....
        /*04d0*/ 	.word	0x00002980
        /*04d4*/ 	.word	0x000000ff
        /*04d8*/ 	.word	0x00000000
        /*04dc*/ 	.short	0x010a
        /*04de*/ 	.byte	0x05
	.zero		1


	//   ....[62]....
        /*04e0*/ 	.word	0x00002a10
        /*04e4*/ 	.word	0x000000ff
        /*04e8*/ 	.word	0x00000000
        /*04ec*/ 	.short	0x010a
        /*04ee*/ 	.byte	0x05
	.zero		1


	//   ....[63]....
        /*04f0*/ 	.word	0x00002aa0
        /*04f4*/ 	.word	0x000000ff
        /*04f8*/ 	.word	0x00000000
        /*04fc*/ 	.short	0x010a
        /*04fe*/ 	.byte	0x05
	.zero		1


	//   ....[64]....
        /*0500*/ 	.word	0x00002b30
        /*0504*/ 	.word	0x000000ff
        /*0508*/ 	.word	0x00000000
        /*050c*/ 	.short	0x010a
        /*050e*/ 	.byte	0x05
	.zero		1


	//   ....[65]....
        /*0510*/ 	.word	0x00002bc0
        /*0514*/ 	.word	0x000000ff
        /*0518*/ 	.word	0x00000000
        /*051c*/ 	.short	0x010a
        /*051e*/ 	.byte	0x05
	.zero		1


	//   ....[66]....
        /*0520*/ 	.word	0x00002c50
        /*0524*/ 	.word	0x000000ff
        /*0528*/ 	.word	0x00000000
        /*052c*/ 	.short	0x010a
        /*052e*/ 	.byte	0x05
	.zero		1


	//   ....[67]....
        /*0530*/ 	.word	0x00002ce0
        /*0534*/ 	.word	0x000000ff
        /*0538*/ 	.word	0x00000000
        /*053c*/ 	.short	0x010a
        /*053e*/ 	.byte	0x05
	.zero		1


	//   ....[68]....
        /*0540*/ 	.word	0x00002d70
        /*0544*/ 	.word	0x000000ff
        /*0548*/ 	.word	0x00000000
        /*054c*/ 	.short	0x010a
        /*054e*/ 	.byte	0x05
	.zero		1


	//   ....[69]....
        /*0550*/ 	.word	0x00002e00
        /*0554*/ 	.word	0x000000ff
        /*0558*/ 	.word	0x00000000
        /*055c*/ 	.short	0x010a
        /*055e*/ 	.byte	0x05
	.zero		1


	//   ....[70]....
        /*0560*/ 	.word	0x00002ea0
        /*0564*/ 	.word	0x00000000
        /*0568*/ 	.word	0x00000000
        /*056c*/ 	.short	0x010a
        /*056e*/ 	.byte	0xff
	.zero		1


	//   ....[71]....
        /*0570*/ 	.word	0x00002fc0
        /*0574*/ 	.word	0x00000002
        /*0578*/ 	.word	0x00000160
        /*057c*/ 	.short	0x010a
        /*057e*/ 	.byte	0xff
	.zero		1


	//   ....[72]....
        /*0580*/ 	.word	0x00003030
        /*0584*/ 	.word	0x00000002
        /*0588*/ 	.word	0x00000000
        /*058c*/ 	.short	0x0101
        /*058e*/ 	.byte	0xff
	.zero		1


	//   ....[73]....
        /*0590*/ 	.word	0x00003050
        /*0594*/ 	.word	0x000000ff
        /*0598*/ 	.word	0x00000110
        /*059c*/ 	.short	0x010a
        /*059e*/ 	.byte	0x04
	.zero		1


	//   ....[74]....
        /*05a0*/ 	.word	0x00003170
        /*05a4*/ 	.word	0x00000002
        /*05a8*/ 	.word	0x00000100
        /*05ac*/ 	.short	0x010a
        /*05ae*/ 	.byte	0xff
	.zero		1


	//   ....[75]....
        /*05b0*/ 	.word	0x00003270
        /*05b4*/ 	.word	0x00000002
        /*05b8*/ 	.word	0x00000000
        /*05bc*/ 	.short	0x0101
        /*05be*/ 	.byte	0xff
	.zero		1


	//   ....[76]....
        /*05c0*/ 	.word	0x00003300
        /*05c4*/ 	.word	0x000000ff
        /*05c8*/ 	.word	0x00000110
        /*05cc*/ 	.short	0x0106
        /*05ce*/ 	.byte	0x04
	.zero		1


	//   ....[77]....
        /*05d0*/ 	.word	0x00003320
        /*05d4*/ 	.word	0x000000ff
        /*05d8*/ 	.word	0x00000110
        /*05dc*/ 	.short	0x010a
        /*05de*/ 	.byte	0x04
	.zero		1


	//   ....[78]....
        /*05e0*/ 	.word	0x000033b0
        /*05e4*/ 	.word	0x000000ff
        /*05e8*/ 	.word	0x00000110
        /*05ec*/ 	.short	0x0106
        /*05ee*/ 	.byte	0x07
	.zero		1


	//   ....[79]....
        /*05f0*/ 	.word	0x000033f0
        /*05f4*/ 	.word	0x00000000
        /*05f8*/ 	.word	0x00000110
        /*05fc*/ 	.short	0x010a
        /*05fe*/ 	.byte	0xff
	.zero		1


	//   ....[80]....
        /*0600*/ 	.word	0x00003900
        /*0604*/ 	.word	0x00000000
        /*0608*/ 	.word	0x00000100
        /*060c*/ 	.short	0x010a
        /*060e*/ 	.byte	0xff
	.zero		1


	//   ....[81]....
        /*0610*/ 	.word	0x00003a00
        /*0614*/ 	.word	0x00000003
        /*0618*/ 	.word	0x00000000
        /*061c*/ 	.short	0x0101
        /*061e*/ 	.byte	0xff
	.zero		1


	//   ....[82]....
        /*0620*/ 	.word	0x00003a10
        /*0624*/ 	.word	0x000000ff
        /*0628*/ 	.word	0x00000000
        /*062c*/ 	.short	0x010a
        /*062e*/ 	.byte	0x05
	.zero		1


	//   ....[83]....
        /*0630*/ 	.word	0x00003a90
        /*0634*/ 	.word	0x000000ff
        /*0638*/ 	.word	0x00000140
        /*063c*/ 	.short	0x010a
        /*063e*/ 	.byte	0x17
	.zero		1


	//   ....[84]....
        /*0640*/ 	.word	0x00003b60
        /*0644*/ 	.word	0x000000ff
        /*0648*/ 	.word	0x00000000
        /*064c*/ 	.short	0x010a
        /*064e*/ 	.byte	0x07
	.zero		1


	//   ....[85]....
        /*0650*/ 	.word	0x00003ca0
        /*0654*/ 	.word	0x000000ff
        /*0658*/ 	.word	0x00000000
        /*065c*/ 	.short	0x010a
        /*065e*/ 	.byte	0x06
	.zero		1


	//   ....[86]....
        /*0660*/ 	.word	0x00003e90
        /*0664*/ 	.word	0x000000ff
        /*0668*/ 	.word	0x00000000
        /*066c*/ 	.short	0x010a
        /*066e*/ 	.byte	0x04
	.zero		1


	//   ....[87]....
        /*0670*/ 	.word	0x00003f20
        /*0674*/ 	.word	0x000000ff
        /*0678*/ 	.word	0x00000000
        /*067c*/ 	.short	0x010a
        /*067e*/ 	.byte	0x05
	.zero		1


	//   ....[88]....
        /*0680*/ 	.word	0x00003fb0
        /*0684*/ 	.word	0x000000ff
        /*0688*/ 	.word	0x00000000
        /*068c*/ 	.short	0x010a
        /*068e*/ 	.byte	0x05
	.zero		1


	//   ....[89]....
        /*0690*/ 	.word	0x00004040
        /*0694*/ 	.word	0x000000ff
        /*0698*/ 	.word	0x00000000
        /*069c*/ 	.short	0x010a
        /*069e*/ 	.byte	0x04
	.zero		1


	//   ....[90]....
        /*06a0*/ 	.word	0x00004550
        /*06a4*/ 	.word	0x00000008
        /*06a8*/ 	.word	0x00000100
        /*06ac*/ 	.short	0x010a
        /*06ae*/ 	.byte	0xff
	.zero		1


	//   ....[91]....
        /*06b0*/ 	.word	0x000046c0
        /*06b4*/ 	.word	0x00000000
        /*06b8*/ 	.word	0x00000000
        /*06bc*/ 	.short	0x0101
        /*06be*/ 	.byte	0xff
	.zero		1


	//   ....[92]....
        /*06c0*/ 	.word	0x00004ba0
        /*06c4*/ 	.word	0x000000ff
        /*06c8*/ 	.word	0x000000f8
        /*06cc*/ 	.short	0x010a
        /*06ce*/ 	.byte	0x15
	.zero		1


	//   ....[93]....
        /*06d0*/ 	.word	0x00004d30
        /*06d4*/ 	.word	0x000000ff
        /*06d8*/ 	.word	0x000000d8
        /*06dc*/ 	.short	0x010a
        /*06de*/ 	.byte	0x15
	.zero		1


	//   ....[94]....
        /*06e0*/ 	.word	0x00004e90
        /*06e4*/ 	.word	0x000000ff
        /*06e8*/ 	.word	0x000000c0
        /*06ec*/ 	.short	0x010b
        /*06ee*/ 	.byte	0x15
	.zero		1


	//   ....[95]....
        /*06f0*/ 	.word	0x00004eb0
        /*06f4*/ 	.word	0x000000ff
        /*06f8*/ 	.word	0x00000000
        /*06fc*/ 	.short	0x0101
        /*06fe*/ 	.byte	0x04
	.zero		1


	//   ....[96]....
        /*0700*/ 	.word	0x00004ec0
        /*0704*/ 	.word	0x000000ff
        /*0708*/ 	.word	0x000000e0
        /*070c*/ 	.short	0x010a
        /*070e*/ 	.byte	0x15
	.zero		1


	//   ....[97]....
        /*0710*/ 	.word	0x00005020
        /*0714*/ 	.word	0x000000ff
        /*0718*/ 	.word	0x000000c8
        /*071c*/ 	.short	0x010b
        /*071e*/ 	.byte	0x15
	.zero		1


	//   ....[98]....
        /*0720*/ 	.word	0x00005040
        /*0724*/ 	.word	0x000000ff
        /*0728*/ 	.word	0x00000000
        /*072c*/ 	.short	0x0101
        /*072e*/ 	.byte	0x04
	.zero		1


	//   ....[99]....
        /*0730*/ 	.word	0x00005050
        /*0734*/ 	.word	0x000000ff
        /*0738*/ 	.word	0x000000e8
        /*073c*/ 	.short	0x010a
        /*073e*/ 	.byte	0x15
	.zero		1


	//   ....[100]....
        /*0740*/ 	.word	0x00005250
        /*0744*/ 	.word	0x000000ff
        /*0748*/ 	.word	0x000000d0
        /*074c*/ 	.short	0x010b
        /*074e*/ 	.byte	0x15
	.zero		1


	//   ....[101]....
        /*0750*/ 	.word	0x00005260
        /*0754*/ 	.word	0x000000ff
        /*0758*/ 	.word	0x00000000
        /*075c*/ 	.short	0x0101
        /*075e*/ 	.byte	0x28
	.zero		1


	//   ....[102]....
        /*0760*/ 	.word	0x00005290
        /*0764*/ 	.word	0x000000ff
        /*0768*/ 	.word	0x000000d8
        /*076c*/ 	.short	0x010a
        /*076e*/ 	.byte	0x15
	.zero		1


	//   ....[103]....
        /*0770*/ 	.word	0x000052b0
        /*0774*/ 	.word	0x000000ff
        /*0778*/ 	.word	0x000000e0
        /*077c*/ 	.short	0x010a
        /*077e*/ 	.byte	0x15
	.zero		1


	//   ....[104]....
        /*0780*/ 	.word	0x000052f0
        /*0784*/ 	.word	0x00000000
        /*0788*/ 	.word	0x000000e8
        /*078c*/ 	.short	0x010a
        /*078e*/ 	.byte	0xff
	.zero		1


	//   ....[105]....
        /*0790*/ 	.word	0x00005610
        /*0794*/ 	.word	0x00000008
        /*0798*/ 	.word	0x00000100
        /*079c*/ 	.short	0x010a
        /*079e*/ 	.byte	0xff
	.zero		1


	//   ....[106]....
        /*07a0*/ 	.word	0x00005790
        /*07a4*/ 	.word	0x00000000
        /*07a8*/ 	.word	0x00000000
        /*07ac*/ 	.short	0x0101
        /*07ae*/ 	.byte	0xff
	.zero		1


	//   ....[107]....
        /*07b0*/ 	.word	0x00006290
        /*07b4*/ 	.word	0x00000003
        /*07b8*/ 	.word	0x000000c0
        /*07bc*/ 	.short	0x010a
        /*07be*/ 	.byte	0xff
	.zero		1


	//   ....[108]....
        /*07c0*/ 	.word	0x000062d0
        /*07c4*/ 	.word	0x0000002a
        /*07c8*/ 	.word	0x00000120
        /*07cc*/ 	.short	0x010a
        /*07ce*/ 	.byte	0xff
	.zero		1


	//   ....[109]....
        /*07d0*/ 	.word	0x00006400
        /*07d4*/ 	.word	0x00000003
        /*07d8*/ 	.word	0x000000c0
        /*07dc*/ 	.short	0x010a
        /*07de*/ 	.byte	0xff
	.zero		1


	//   ....[110]....
        /*07e0*/ 	.word	0x00006520
        /*07e4*/ 	.word	0x00000000
        /*07e8*/ 	.word	0x00000000
        /*07ec*/ 	.short	0x0101
        /*07ee*/ 	.byte	0xff
	.zero		1


	//   ....[111]....
        /*07f0*/ 	.word	0x000065a0
        /*07f4*/ 	.word	0x0000002a
        /*07f8*/ 	.word	0x00000120
        /*07fc*/ 	.short	0x010a
        /*07fe*/ 	.byte	0xff
	.zero		1


	//   ....[112]....
        /*0800*/ 	.word	0x00007190
        /*0804*/ 	.word	0x00000004
        /*0808*/ 	.word	0x000000c0
        /*080c*/ 	.short	0x010a
        /*080e*/ 	.byte	0xff
	.zero		1


	//   ....[113]....
        /*0810*/ 	.word	0x00007250
        /*0814*/ 	.word	0x00000004
        /*0818*/ 	.word	0x000000c0
        /*081c*/ 	.short	0x010a
        /*081e*/ 	.byte	0xff
	.zero		1


	//   ....[114]....
        /*0820*/ 	.word	0x00007370
        /*0824*/ 	.word	0x00000000
        /*0828*/ 	.word	0x00000000
        /*082c*/ 	.short	0x0101
        /*082e*/ 	.byte	0xff
	.zero		1


	//   ....[115]....
        /*0830*/ 	.word	0x00007fc0
        /*0834*/ 	.word	0x00000003
        /*0838*/ 	.word	0x000000c0
        /*083c*/ 	.short	0x010a
        /*083e*/ 	.byte	0xff
	.zero		1


	//   ....[116]....
        /*0840*/ 	.word	0x00008080
        /*0844*/ 	.word	0x00000003
        /*0848*/ 	.word	0x000000c0
        /*084c*/ 	.short	0x010a
        /*084e*/ 	.byte	0xff
	.zero		1


	//   ....[117]....
        /*0850*/ 	.word	0x000081a0
        /*0854*/ 	.word	0x00000000
        /*0858*/ 	.word	0x00000000
        /*085c*/ 	.short	0x0101
        /*085e*/ 	.byte	0xff
	.zero		1


	//   ....[118]....
        /*0860*/ 	.word	0x000085c0
        /*0864*/ 	.word	0x000000ff
        /*0868*/ 	.word	0x00000000
        /*086c*/ 	.short	0x0101
        /*086e*/ 	.byte	0x04
	.zero		1


	//   ....[119]....
        /*0870*/ 	.word	0x00008f60
        /*0874*/ 	.word	0x00000000
        /*0878*/ 	.word	0x00000170
        /*087c*/ 	.short	0x010a
        /*087e*/ 	.byte	0xff
	.zero		1


	//   ....[120]....
        /*0880*/ 	.word	0x00008fc0
        /*0884*/ 	.word	0x00000000
        /*0888*/ 	.word	0x00000060
        /*088c*/ 	.short	0x010a
        /*088e*/ 	.byte	0xff
	.zero		1


	//   ....[121]....
        /*0890*/ 	.word	0x00009020
        /*0894*/ 	.word	0x00000000
        /*0898*/ 	.word	0x00000060
        /*089c*/ 	.short	0x010a
        /*089e*/ 	.byte	0xff
	.zero		1


	//   ....[122]....
        /*08a0*/ 	.word	0x00009070
        /*08a4*/ 	.word	0x00000003
        /*08a8*/ 	.word	0x00000100
        /*08ac*/ 	.short	0x010a
        /*08ae*/ 	.byte	0xff
	.zero		1


	//   ....[123]....
        /*08b0*/ 	.word	0x000090d0
        /*08b4*/ 	.word	0x00000000
        /*08b8*/ 	.word	0x00000000
        /*08bc*/ 	.short	0x010a
        /*08be*/ 	.byte	0xff
	.zero		1


	//   ....[124]....
        /*08c0*/ 	.word	0x00009130
        /*08c4*/ 	.word	0x00000000
        /*08c8*/ 	.word	0x00000000
        /*08cc*/ 	.short	0x010a
        /*08ce*/ 	.byte	0xff
	.zero		1


	//   ....[125]....
        /*08d0*/ 	.word	0x00009190
        /*08d4*/ 	.word	0x00000000
        /*08d8*/ 	.word	0x00000000
        /*08dc*/ 	.short	0x010a
        /*08de*/ 	.byte	0xff
	.zero		1


	//   ....[126]....
        /*08e0*/ 	.word	0x000091f0
        /*08e4*/ 	.word	0x00000000
        /*08e8*/ 	.word	0x00000000
        /*08ec*/ 	.short	0x010a
        /*08ee*/ 	.byte	0xff
	.zero		1


	//   ....[127]....
        /*08f0*/ 	.word	0x00009250
        /*08f4*/ 	.word	0x00000000
        /*08f8*/ 	.word	0x00000000
        /*08fc*/ 	.short	0x010a
        /*08fe*/ 	.byte	0xff
	.zero		1


	//   ....[128]....
        /*0900*/ 	.word	0x000092b0
        /*0904*/ 	.word	0x00000000
        /*0908*/ 	.word	0x00000000
        /*090c*/ 	.short	0x010a
        /*090e*/ 	.byte	0xff
	.zero		1


	//   ....[129]....
        /*0910*/ 	.word	0x00009310
        /*0914*/ 	.word	0x00000000
        /*0918*/ 	.word	0x00000000
        /*091c*/ 	.short	0x010a
        /*091e*/ 	.byte	0xff
	.zero		1


	//   ....[130]....
        /*0920*/ 	.word	0x00009370
        /*0924*/ 	.word	0x00000000
        /*0928*/ 	.word	0x00000000
        /*092c*/ 	.short	0x010a
        /*092e*/ 	.byte	0xff
	.zero		1


	//   ....[131]....
        /*0930*/ 	.word	0x000093d0
        /*0934*/ 	.word	0x00000000
        /*0938*/ 	.word	0x00000000
        /*093c*/ 	.short	0x010a
        /*093e*/ 	.byte	0xff
	.zero		1


	//   ....[132]....
        /*0940*/ 	.word	0x00009430
        /*0944*/ 	.word	0x00000000
        /*0948*/ 	.word	0x00000000
        /*094c*/ 	.short	0x010a
        /*094e*/ 	.byte	0xff
	.zero		1


	//   ....[133]....
        /*0950*/ 	.word	0x00009490
        /*0954*/ 	.word	0x00000000
        /*0958*/ 	.word	0x00000000
        /*095c*/ 	.short	0x010a
        /*095e*/ 	.byte	0xff
	.zero		1


	//   ....[134]....
        /*0960*/ 	.word	0x000094e0
        /*0964*/ 	.word	0x00000002
        /*0968*/ 	.word	0x00000160
        /*096c*/ 	.short	0x010a
        /*096e*/ 	.byte	0xff
	.zero		1


	//   ....[135]....
        /*0970*/ 	.word	0x00009540
        /*0974*/ 	.word	0x00000002
        /*0978*/ 	.word	0x00000110
        /*097c*/ 	.short	0x010a
        /*097e*/ 	.byte	0xff
	.zero		1


	//   ....[136]....
        /*0980*/ 	.word	0x00009590
        /*0984*/ 	.word	0x00000002
        /*0988*/ 	.word	0x00000100
        /*098c*/ 	.short	0x010a
        /*098e*/ 	.byte	0xff
	.zero		1


	//   ....[137]....
        /*0990*/ 	.word	0x000095f0
        /*0994*/ 	.word	0x00000000
        /*0998*/ 	.word	0x00000110
        /*099c*/ 	.short	0x010a
        /*099e*/ 	.byte	0xff
	.zero		1


	//   ....[138]....
        /*09a0*/ 	.word	0x00009640
        /*09a4*/ 	.word	0x00000000
        /*09a8*/ 	.word	0x00000100
        /*09ac*/ 	.short	0x010a
        /*09ae*/ 	.byte	0xff
	.zero		1


	//   ....[139]....
        /*09b0*/ 	.word	0x000096a0
        /*09b4*/ 	.word	0x00000002
        /*09b8*/ 	.word	0x00000140
        /*09bc*/ 	.short	0x010a
        /*09be*/ 	.byte	0xff
	.zero		1


	//   ....[140]....
        /*09c0*/ 	.word	0x00009700
        /*09c4*/ 	.word	0x00000000
        /*09c8*/ 	.word	0x00000000
        /*09cc*/ 	.short	0x010a
        /*09ce*/ 	.byte	0xff
	.zero		1


	//   ....[141]....
        /*09d0*/ 	.word	0x00009760
        /*09d4*/ 	.word	0x00000000
        /*09d8*/ 	.word	0x00000000
        /*09dc*/ 	.short	0x010a
        /*09de*/ 	.byte	0xff
	.zero		1


	//   ....[142]....
        /*09e0*/ 	.word	0x000097c0
        /*09e4*/ 	.word	0x00000000
        /*09e8*/ 	.word	0x00000000
        /*09ec*/ 	.short	0x010a
        /*09ee*/ 	.byte	0xff
	.zero		1


	//   ....[143]....
        /*09f0*/ 	.word	0x00009820
        /*09f4*/ 	.word	0x00000000
        /*09f8*/ 	.word	0x00000000
        /*09fc*/ 	.short	0x010a
        /*09fe*/ 	.byte	0xff
	.zero		1


	//   ....[144]....
        /*0a00*/ 	.word	0x00009880
        /*0a04*/ 	.word	0x00000000
        /*0a08*/ 	.word	0x00000000
        /*0a0c*/ 	.short	0x010a
        /*0a0e*/ 	.byte	0xff
	.zero		1


	//   ....[145]....
        /*0a10*/ 	.word	0x000098d0
        /*0a14*/ 	.word	0x00000008
        /*0a18*/ 	.word	0x00000100
        /*0a1c*/ 	.short	0x010a
        /*0a1e*/ 	.byte	0xff
	.zero		1


	//   ....[146]....
        /*0a20*/ 	.word	0x00009930
        /*0a24*/ 	.word	0x00000000
        /*0a28*/ 	.word	0x000000f8
        /*0a2c*/ 	.short	0x010a
        /*0a2e*/ 	.byte	0xff
	.zero		1


	//   ....[147]....
        /*0a30*/ 	.word	0x00009990
        /*0a34*/ 	.word	0x00000000
        /*0a38*/ 	.word	0x000000d8
        /*0a3c*/ 	.short	0x010a
        /*0a3e*/ 	.byte	0xff
	.zero		1


	//   ....[148]....
        /*0a40*/ 	.word	0x000099f0
        /*0a44*/ 	.word	0x00000000
        /*0a48*/ 	.word	0x000000e0
        /*0a4c*/ 	.short	0x010a
        /*0a4e*/ 	.byte	0xff
	.zero		1


	//   ....[149]....
        /*0a50*/ 	.word	0x00009a50
        /*0a54*/ 	.word	0x00000000
        /*0a58*/ 	.word	0x000000e8
        /*0a5c*/ 	.short	0x010a
        /*0a5e*/ 	.byte	0xff
	.zero		1


	//   ....[150]....
        /*0a60*/ 	.word	0x00009ab0
        /*0a64*/ 	.word	0x00000000
        /*0a68*/ 	.word	0x000000d8
        /*0a6c*/ 	.short	0x010a
        /*0a6e*/ 	.byte	0xff
	.zero		1


	//   ....[151]....
        /*0a70*/ 	.word	0x00009b10
        /*0a74*/ 	.word	0x00000000
        /*0a78*/ 	.word	0x000000e0
        /*0a7c*/ 	.short	0x010a
        /*0a7e*/ 	.byte	0xff
	.zero		1


	//   ....[152]....
        /*0a80*/ 	.word	0x00009b60
        /*0a84*/ 	.word	0x00000008
        /*0a88*/ 	.word	0x00000100
        /*0a8c*/ 	.short	0x010a
        /*0a8e*/ 	.byte	0xff
	.zero		1


	//   ....[153]....
        /*0a90*/ 	.word	0x00009bb0
        /*0a94*/ 	.word	0x00000003
        /*0a98*/ 	.word	0x000000c0
        /*0a9c*/ 	.short	0x010a
        /*0a9e*/ 	.byte	0xff
	.zero		1


	//   ....[154]....
        /*0aa0*/ 	.word	0x00009c00
        /*0aa4*/ 	.word	0x0000002a
        /*0aa8*/ 	.word	0x00000120
        /*0aac*/ 	.short	0x010a
        /*0aae*/ 	.byte	0xff
	.zero		1


	//   ....[155]....
        /*0ab0*/ 	.word	0x00009c50
        /*0ab4*/ 	.word	0x00000004
        /*0ab8*/ 	.word	0x000000c0
        /*0abc*/ 	.short	0x010a
        /*0abe*/ 	.byte	0xff
	.zero		1


	//   ....[156]....
        /*0ac0*/ 	.word	0x00009ca0
        /*0ac4*/ 	.word	0x00000003
        /*0ac8*/ 	.word	0x000000c0
        /*0acc*/ 	.short	0x010a
        /*0ace*/ 	.byte	0xff
	.zero		1


	//----- nvinfo : EIATTR_NUM_MBARRIERS
	.align		4
.L_48:
        /*0ad0*/ 	.byte	0x03, 0x38
        /*0ad2*/ 	.short	0x0030


	//----- nvinfo : EIATTR_EXIT_INSTR_OFFSETS
	.align		4
        /*0ad4*/ 	.byte	0x04, 0x1c
        /*0ad6*/ 	.short	(.L_50 - .L_49)


	//   ....[0]....
.L_49:
        /*0ad8*/ 	.word	0x00002ed0


	//   ....[1]....
        /*0adc*/ 	.word	0x000033c0


	//   ....[2]....
        /*0ae0*/ 	.word	0x00003420


	//   ....[3]....
        /*0ae4*/ 	.word	0x000042a0


	//   ....[4]....
        /*0ae8*/ 	.word	0x00005320


	//   ....[5]....
        /*0aec*/ 	.word	0x00005360


	//   ....[6]....
        /*0af0*/ 	.word	0x00008f50


	//----- nvinfo : EIATTR_MAX_THREADS
	.align		4
.L_50:
        /*0af4*/ 	.byte	0x04, 0x05
        /*0af6*/ 	.short	(.L_52 - .L_51)
.L_51:
        /*0af8*/ 	.word	0x00000100
        /*0afc*/ 	.word	0x00000001
        /*0b00*/ 	.word	0x00000001


	//----- nvinfo : EIATTR_CRS_STACK_SIZE
	.align		4
.L_52:
        /*0b04*/ 	.byte	0x04, 0x1e
        /*0b06*/ 	.short	(.L_54 - .L_53)
.L_53:
        /*0b08*/ 	.word	0x00000000


	//----- nvinfo : EIATTR_CBANK_PARAM_SIZE
	.align		4
.L_54:
        /*0b0c*/ 	.byte	0x03, 0x19
        /*0b0e*/ 	.short	0x0800


	//----- nvinfo : EIATTR_PARAM_CBANK
	.align		4
        /*0b10*/ 	.byte	0x04, 0x0a
        /*0b12*/ 	.short	(.L_56 - .L_55)
	.align		4
.L_55:
        /*0b14*/ 	.word	index@(.nv.constant0._ZN7cutlass13device_kernelINS_4gemm6kernel13GemmUniversalIN4cute5tupleIJiiiiEEENS1_10collective13CollectiveMmaINS1_35MainloopSm100TmaUmmaWarpSpecializedILi12ELi2ELi4ENS5_IJNS4_1CILi2EEENSA_ILi1EEESC_EEEEENS5_IJNSA_ILi64EEENSA_ILi192EEESF_EEEaNS5_IJlSC_lEEEaSI_NS4_8TiledMMAINS4_8MMA_AtomIJNS4_15SM100_MMA_S8_SSIaaiLi64ELi192ELNS4_4UMMA5MajorE0ELSN_0ELNSM_8SaturateE0EEEEEENS4_6LayoutINS5_IJSC_SC_SC_EEENS5_IJNSA_ILi0EEEST_ST_EEEEENS5_IJNS4_10UnderscoreESW_SW_EEEEENS4_13SM90_TMA_LOADENS4_14ComposedLayoutINS4_7SwizzleILi2ELi4ELi3EEENS4_18smem_ptr_flag_bitsILi8EEENSR_INS5_IJNSA_ILi8EEESF_EEENS5_IJSF_SC_EEEEEEEvNS4_8identityENS4_23SM90_TMA_LOAD_MULTICASTES19_vS1A_EENS_8epilogue10collective18CollectiveEpilogueINS1D_23Sm100TmaWarpSpecializedILi3ELi2ELi32ELb0ELb0EEEJSH_NS5_IJNSR_ISF_SC_EES1I_EEEaSI_aSI_NS1D_6fusion15FusionCallbacksIS1H_NS1K_17LinearCombinationIaiaiLNS_15FloatRoundStyleE2EEESH_S1J_JEEENS4_5SM1004TMEM4LOAD26SM100_TMEM_LOAD_16dp32b32xESZ_S19_NS4_39AutoVectorizingCopyWithAssumedAlignmentILi128EEENS4_14SM90_TMA_STOREES19_S1V_S1V_EEEvvEEEEvNT_6ParamsE)
        /*0b18*/ 	.short	0x0380
        /*0b1a*/ 	.short	0x0800


	//----- nvinfo : EIATTR_SW_WAR
	.align		4
.L_56:
        /*0b1c*/ 	.byte	0x04, 0x36
        /*0b1e*/ 	.short	(.L_58 - .L_57)
.L_57:
        /*0b20*/ 	.word	0x00000008
.L_58:


//--------------------- .nv.callgraph             --------------------------
	.section	.nv.callgraph,"",@"SHT_CUDA_CALLGRAPH"
	.align	4
	.sectionentsize	8
	.align		4
        /*0000*/ 	.word	0x00000000
	.align		4
        /*0004*/ 	.word	0xffffffff
	.align		4
        /*0008*/ 	.word	index@(_ZN7cutlass13device_kernelINS_4gemm6kernel13GemmUniversalIN4cute5tupleIJiiiiEEENS1_10collective13CollectiveMmaINS1_35MainloopSm100TmaUmmaWarpSpecializedILi12ELi2ELi4ENS5_IJNS4_1CILi2EEENSA_ILi1EEESC_EEEEENS5_IJNSA_ILi64EEENSA_ILi192EEESF_EEEaNS5_IJlSC_lEEEaSI_NS4_8TiledMMAINS4_8MMA_AtomIJNS4_15SM100_MMA_S8_SSIaaiLi64ELi192ELNS4_4UMMA5MajorE0ELSN_0ELNSM_8SaturateE0EEEEEENS4_6LayoutINS5_IJSC_SC_SC_EEENS5_IJNSA_ILi0EEEST_ST_EEEEENS5_IJNS4_10UnderscoreESW_SW_EEEEENS4_13SM90_TMA_LOADENS4_14ComposedLayoutINS4_7SwizzleILi2ELi4ELi3EEENS4_18smem_ptr_flag_bitsILi8EEENSR_INS5_IJNSA_ILi8EEESF_EEENS5_IJSF_SC_EEEEEEEvNS4_8identityENS4_23SM90_TMA_LOAD_MULTICASTES19_vS1A_EENS_8epilogue10collective18CollectiveEpilogueINS1D_23Sm100TmaWarpSpecializedILi3ELi2ELi32ELb0ELb0EEEJSH_NS5_IJNSR_ISF_SC_EES1I_EEEaSI_aSI_NS1D_6fusion15FusionCallbacksIS1H_NS1K_17LinearCombinationIaiaiLNS_15FloatRoundStyleE2EEESH_S1J_JEEENS4_5SM1004TMEM4LOAD26SM100_TMEM_LOAD_16dp32b32xESZ_S19_NS4_39AutoVectorizingCopyWithAssumedAlignmentILi128EEENS4_14SM90_TMA_STOREES19_S1V_S1V_EEEvvEEEEvNT_6ParamsE)
	.align		4
        /*000c*/ 	.word	index@(__assertfail)
	.align		4
        /*0010*/ 	.word	0x00000000
	.align		4
        /*0014*/ 	.word	0xfffffffe
	.align		4
        /*0018*/ 	.word	0x00000000
	.align		4
        /*001c*/ 	.word	0xfffffffd
	.align		4
        /*0020*/ 	.word	0x00000000
	.align		4
        /*0024*/ 	.word	0xfffffffc


//--------------------- .nv.constant4             --------------------------
	.section	.nv.constant4,"a",@progbits
	.align	8
	.align		8
.nv.constant4:
        /*0000*/ 	.dword	__assertfail
	.align		8
        /*0008*/ 	.dword	__unnamed_1
	.align		8
        /*0010*/ 	.dword	__unnamed_2
	.align		8
        /*0018*/ 	.dword	__unnamed_3
	.align		8
        /*0020*/ 	.dword	_ZN40_INTERNAL_9763722b_4_k_cu_56fedccf_329894cuda3std3__45__cpo5beginE
	.align		8
        /*0028*/ 	.dword	_ZN40_INTERNAL_9763722b_4_k_cu_56fedccf_329894cuda3std3__45__cpo3endE
	.align		8
        /*0030*/ 	.dword	_ZN40_INTERNAL_9763722b_4_k_cu_56fedccf_329894cuda3std3__45__cpo6cbeginE
	.align		8
        /*0038*/ 	.dword	_ZN40_INTERNAL_9763722b_4_k_cu_56fedccf_329894cuda3std3__45__cpo4cendE
	.align		8
        /*0040*/ 	.dword	_ZN40_INTERNAL_9763722b_4_k_cu_56fedccf_329894cuda3std3__442_GLOBAL__N__9763722b_4_k_cu_56fedccf_329896ignoreE
	.align		8
        /*0048*/ 	.dword	_ZN40_INTERNAL_9763722b_4_k_cu_56fedccf_329894cuda3std3__419piecewise_constructE
	.align		8
        /*0050*/ 	.dword	_ZN40_INTERNAL_9763722b_4_k_cu_56fedccf_329894cuda3std3__48in_placeE
	.align		8
        /*0058*/ 	.dword	_ZN40_INTERNAL_9763722b_4_k_cu_56fedccf_329894cuda3std6ranges3__45__cpo4swapE
	.align		8
        /*0060*/ 	.dword	_ZN40_INTERNAL_9763722b_4_k_cu_56fedccf_329894cuda3std6ranges3__45__cpo9iter_moveE
	.align		8
        /*0068*/ 	.dword	_ZN40_INTERNAL_9763722b_4_k_cu_56fedccf_329894cute7productE
	.align		8
        /*0070*/ 	.dword	_ZN40_INTERNAL_9763722b_4_k_cu_56fedccf_329894cute1_E
	.align		8
        /*0078*/ 	.dword	$str$25
	.align		8
        /*0080*/ 	.dword	$str$26
	.align		8
        /*0088*/ 	.dword	$str$27
	.align		8
        /*0090*/ 	.dword	$str$28


//--------------------- .text._ZN7cutlass13device_kernelINS_4gemm6kernel13GemmUniversalIN4cute5tupleIJiiiiEEENS1_10collective13CollectiveMmaINS1_35MainloopSm100TmaUmmaWarpSpecializedILi12ELi2ELi4ENS5_IJNS4_1CILi2EEENSA_ILi1EEESC_EEEEENS5_IJNSA_ILi64EEENSA_ILi192EEESF_EEEaNS5_IJlSC_lEEEaSI_NS4_8TiledMMAINS4_8MMA_AtomIJNS4_15SM100_MMA_S8_SSIaaiLi64ELi192ELNS4_4UMMA5MajorE0ELSN_0ELNSM_8SaturateE0EEEEEENS4_6LayoutINS5_IJSC_SC_SC_EEENS5_IJNSA_ILi0EEEST_ST_EEEEENS5_IJNS4_10UnderscoreESW_SW_EEEEENS4_13SM90_TMA_LOADENS4_14ComposedLayoutINS4_7SwizzleILi2ELi4ELi3EEENS4_18smem_ptr_flag_bitsILi8EEENSR_INS5_IJNSA_ILi8EEESF_EEENS5_IJSF_SC_EEEEEEEvNS4_8identityENS4_23SM90_TMA_LOAD_MULTICASTES19_vS1A_EENS_8epilogue10collective18CollectiveEpilogueINS1D_23Sm100TmaWarpSpecializedILi3ELi2ELi32ELb0ELb0EEEJSH_NS5_IJNSR_ISF_SC_EES1I_EEEaSI_aSI_NS1D_6fusion15FusionCallbacksIS1H_NS1K_17LinearCombinationIaiaiLNS_15FloatRoundStyleE2EEESH_S1J_JEEENS4_5SM1004TMEM4LOAD26SM100_TMEM_LOAD_16dp32b32xESZ_S19_NS4_39AutoVectorizingCopyWithAssumedAlignmentILi128EEENS4_14SM90_TMA_STOREES19_S1V_S1V_EEEvvEEEEvNT_6ParamsE --------------------------
	.section	.text._ZN7cutlass13device_kernelINS_4gemm6kernel13GemmUniversalIN4cute5tupleIJiiiiEEENS1_10collective13CollectiveMmaINS1_35MainloopSm100TmaUmmaWarpSpecializedILi12ELi2ELi4ENS5_IJNS4_1CILi2EEENSA_ILi1EEESC_EEEEENS5_IJNSA_ILi64EEENSA_ILi192EEESF_EEEaNS5_IJlSC_lEEEaSI_NS4_8TiledMMAINS4_8MMA_AtomIJNS4_15SM100_MMA_S8_SSIaaiLi64ELi192ELNS4_4UMMA5MajorE0ELSN_0ELNSM_8SaturateE0EEEEEENS4_6LayoutINS5_IJSC_SC_SC_EEENS5_IJNSA_ILi0EEEST_ST_EEEEENS5_IJNS4_10UnderscoreESW_SW_EEEEENS4_13SM90_TMA_LOADENS4_14ComposedLayoutINS4_7SwizzleILi2ELi4ELi3EEENS4_18smem_ptr_flag_bitsILi8EEENSR_INS5_IJNSA_ILi8EEESF_EEENS5_IJSF_SC_EEEEEEEvNS4_8identityENS4_23SM90_TMA_LOAD_MULTICASTES19_vS1A_EENS_8epilogue10collective18CollectiveEpilogueINS1D_23Sm100TmaWarpSpecializedILi3ELi2ELi32ELb0ELb0EEEJSH_NS5_IJNSR_ISF_SC_EES1I_EEEaSI_aSI_NS1D_6fusion15FusionCallbacksIS1H_NS1K_17LinearCombinationIaiaiLNS_15FloatRoundStyleE2EEESH_S1J_JEEENS4_5SM1004TMEM4LOAD26SM100_TMEM_LOAD_16dp32b32xESZ_S19_NS4_39AutoVectorizingCopyWithAssumedAlignmentILi128EEENS4_14SM90_TMA_STOREES19_S1V_S1V_EEEvvEEEEvNT_6ParamsE,"ax",@progbits
	.align	128
.text._ZN7cutlass13device_kernelINS_4gemm6kernel13GemmUniversalIN4cute5tupleIJiiiiEEENS1_10collective13CollectiveMmaINS1_35MainloopSm100TmaUmmaWarpSpecializedILi12ELi2ELi4ENS5_IJNS4_1CILi2EEENSA_ILi1EEESC_EEEEENS5_IJNSA_ILi64EEENSA_ILi192EEESF_EEEaNS5_IJlSC_lEEEaSI_NS4_8TiledMMAINS4_8MMA_AtomIJNS4_15SM100_MMA_S8_SSIaaiLi64ELi192ELNS4_4UMMA5MajorE0ELSN_0ELNSM_8SaturateE0EEEEEENS4_6LayoutINS5_IJSC_SC_SC_EEENS5_IJNSA_ILi0EEEST_ST_EEEEENS5_IJNS4_10UnderscoreESW_SW_EEEEENS4_13SM90_TMA_LOADENS4_14ComposedLayoutINS4_7SwizzleILi2ELi4ELi3EEENS4_18smem_ptr_flag_bitsILi8EEENSR_INS5_IJNSA_ILi8EEESF_EEENS5_IJSF_SC_EEEEEEEvNS4_8identityENS4_23SM90_TMA_LOAD_MULTICASTES19_vS1A_EENS_8epilogue10collective18CollectiveEpilogueINS1D_23Sm100TmaWarpSpecializedILi3ELi2ELi32ELb0ELb0EEEJSH_NS5_IJNSR_ISF_SC_EES1I_EEEaSI_aSI_NS1D_6fusion15FusionCallbacksIS1H_NS1K_17LinearCombinationIaiaiLNS_15FloatRoundStyleE2EEESH_S1J_JEEENS4_5SM1004TMEM4LOAD26SM100_TMEM_LOAD_16dp32b32xESZ_S19_NS4_39AutoVectorizingCopyWithAssumedAlignmentILi128EEENS4_14SM90_TMA_STOREES19_S1V_S1V_EEEvvEEEEvNT_6ParamsE:
        .type           _ZN7cutlass13device_kernelINS_4gemm6kernel13GemmUniversalIN4cute5tupleIJiiiiEEENS1_10collective13CollectiveMmaINS1_35MainloopSm100TmaUmmaWarpSpecializedILi12ELi2ELi4ENS5_IJNS4_1CILi2EEENSA_ILi1EEESC_EEEEENS5_IJNSA_ILi64EEENSA_ILi192EEESF_EEEaNS5_IJlSC_lEEEaSI_NS4_8TiledMMAINS4_8MMA_AtomIJNS4_15SM100_MMA_S8_SSIaaiLi64ELi192ELNS4_4UMMA5MajorE0ELSN_0ELNSM_8SaturateE0EEEEEENS4_6LayoutINS5_IJSC_SC_SC_EEENS5_IJNSA_ILi0EEEST_ST_EEEEENS5_IJNS4_10UnderscoreESW_SW_EEEEENS4_13SM90_TMA_LOADENS4_14ComposedLayoutINS4_7SwizzleILi2ELi4ELi3EEENS4_18smem_ptr_flag_bitsILi8EEENSR_INS5_IJNSA_ILi8EEESF_EEENS5_IJSF_SC_EEEEEEEvNS4_8identityENS4_23SM90_TMA_LOAD_MULTICASTES19_vS1A_EENS_8epilogue10collective18CollectiveEpilogueINS1D_23Sm100TmaWarpSpecializedILi3ELi2ELi32ELb0ELb0EEEJSH_NS5_IJNSR_ISF_SC_EES1I_EEEaSI_aSI_NS1D_6fusion15FusionCallbacksIS1H_NS1K_17LinearCombinationIaiaiLNS_15FloatRoundStyleE2EEESH_S1J_JEEENS4_5SM1004TMEM4LOAD26SM100_TMEM_LOAD_16dp32b32xESZ_S19_NS4_39AutoVectorizingCopyWithAssumedAlignmentILi128EEENS4_14SM90_TMA_STOREES19_S1V_S1V_EEEvvEEEEvNT_6ParamsE,@function
        .size           _ZN7cutlass13device_kernelINS_4gemm6kernel13GemmUniversalIN4cute5tupleIJiiiiEEENS1_10collective13CollectiveMmaINS1_35MainloopSm100TmaUmmaWarpSpecializedILi12ELi2ELi4ENS5_IJNS4_1CILi2EEENSA_ILi1EEESC_EEEEENS5_IJNSA_ILi64EEENSA_ILi192EEESF_EEEaNS5_IJlSC_lEEEaSI_NS4_8TiledMMAINS4_8MMA_AtomIJNS4_15SM100_MMA_S8_SSIaaiLi64ELi192ELNS4_4UMMA5MajorE0ELSN_0ELNSM_8SaturateE0EEEEEENS4_6LayoutINS5_IJSC_SC_SC_EEENS5_IJNSA_ILi0EEEST_ST_EEEEENS5_IJNS4_10UnderscoreESW_SW_EEEEENS4_13SM90_TMA_LOADENS4_14ComposedLayoutINS4_7SwizzleILi2ELi4ELi3EEENS4_18smem_ptr_flag_bitsILi8EEENSR_INS5_IJNSA_ILi8EEESF_EEENS5_IJSF_SC_EEEEEEEvNS4_8identityENS4_23SM90_TMA_LOAD_MULTICASTES19_vS1A_EENS_8epilogue10collective18CollectiveEpilogueINS1D_23Sm100TmaWarpSpecializedILi3ELi2ELi32ELb0ELb0EEEJSH_NS5_IJNSR_ISF_SC_EES1I_EEEaSI_aSI_NS1D_6fusion15FusionCallbacksIS1H_NS1K_17LinearCombinationIaiaiLNS_15FloatRoundStyleE2EEESH_S1J_JEEENS4_5SM1004TMEM4LOAD26SM100_TMEM_LOAD_16dp32b32xESZ_S19_NS4_39AutoVectorizingCopyWithAssumedAlignmentILi128EEENS4_14SM90_TMA_STOREES19_S1V_S1V_EEEvvEEEEvNT_6ParamsE,(.L_x_193 - _ZN7cutlass13device_kernelINS_4gemm6kernel13GemmUniversalIN4cute5tupleIJiiiiEEENS1_10collective13CollectiveMmaINS1_35MainloopSm100TmaUmmaWarpSpecializedILi12ELi2ELi4ENS5_IJNS4_1CILi2EEENSA_ILi1EEESC_EEEEENS5_IJNSA_ILi64EEENSA_ILi192EEESF_EEEaNS5_IJlSC_lEEEaSI_NS4_8TiledMMAINS4_8MMA_AtomIJNS4_15SM100_MMA_S8_SSIaaiLi64ELi192ELNS4_4UMMA5MajorE0ELSN_0ELNSM_8SaturateE0EEEEEENS4_6LayoutINS5_IJSC_SC_SC_EEENS5_IJNSA_ILi0EEEST_ST_EEEEENS5_IJNS4_10UnderscoreESW_SW_EEEEENS4_13SM90_TMA_LOADENS4_14ComposedLayoutINS4_7SwizzleILi2ELi4ELi3EEENS4_18smem_ptr_flag_bitsILi8EEENSR_INS5_IJNSA_ILi8EEESF_EEENS5_IJSF_SC_EEEEEEEvNS4_8identityENS4_23SM90_TMA_LOAD_MULTICASTES19_vS1A_EENS_8epilogue10collective18CollectiveEpilogueINS1D_23Sm100TmaWarpSpecializedILi3ELi2ELi32ELb0ELb0EEEJSH_NS5_IJNSR_ISF_SC_EES1I_EEEaSI_aSI_NS1D_6fusion15FusionCallbacksIS1H_NS1K_17LinearCombinationIaiaiLNS_15FloatRoundStyleE2EEESH_S1J_JEEENS4_5SM1004TMEM4LOAD26SM100_TMEM_LOAD_16dp32b32xESZ_S19_NS4_39AutoVectorizingCopyWithAssumedAlignmentILi128EEENS4_14SM90_TMA_STOREES19_S1V_S1V_EEEvvEEEEvNT_6ParamsE)
        .other          _ZN7cutlass13device_kernelINS_4gemm6kernel13GemmUniversalIN4cute5tupleIJiiiiEEENS1_10collective13CollectiveMmaINS1_35MainloopSm100TmaUmmaWarpSpecializedILi12ELi2ELi4ENS5_IJNS4_1CILi2EEENSA_ILi1EEESC_EEEEENS5_IJNSA_ILi64EEENSA_ILi192EEESF_EEEaNS5_IJlSC_lEEEaSI_NS4_8TiledMMAINS4_8MMA_AtomIJNS4_15SM100_MMA_S8_SSIaaiLi64ELi192ELNS4_4UMMA5MajorE0ELSN_0ELNSM_8SaturateE0EEEEEENS4_6LayoutINS5_IJSC_SC_SC_EEENS5_IJNSA_ILi0EEEST_ST_EEEEENS5_IJNS4_10UnderscoreESW_SW_EEEEENS4_13SM90_TMA_LOADENS4_14ComposedLayoutINS4_7SwizzleILi2ELi4ELi3EEENS4_18smem_ptr_flag_bitsILi8EEENSR_INS5_IJNSA_ILi8EEESF_EEENS5_IJSF_SC_EEEEEEEvNS4_8identityENS4_23SM90_TMA_LOAD_MULTICASTES19_vS1A_EENS_8epilogue10collective18CollectiveEpilogueINS1D_23Sm100TmaWarpSpecializedILi3ELi2ELi32ELb0ELb0EEEJSH_NS5_IJNSR_ISF_SC_EES1I_EEEaSI_aSI_NS1D_6fusion15FusionCallbacksIS1H_NS1K_17LinearCombinationIaiaiLNS_15FloatRoundStyleE2EEESH_S1J_JEEENS4_5SM1004TMEM4LOAD26SM100_TMEM_LOAD_16dp32b32xESZ_S19_NS4_39AutoVectorizingCopyWithAssumedAlignmentILi128EEENS4_14SM90_TMA_STOREES19_S1V_S1V_EEEvvEEEEvNT_6ParamsE,@"STO_CUDA_ENTRY STV_DEFAULT"
_ZN7cutlass13device_kernelINS_4gemm6kernel13GemmUniversalIN4cute5tupleIJiiiiEEENS1_10collective13CollectiveMmaINS1_35MainloopSm100TmaUmmaWarpSpecializedILi12ELi2ELi4ENS5_IJNS4_1CILi2EEENSA_ILi1EEESC_EEEEENS5_IJNSA_ILi64EEENSA_ILi192EEESF_EEEaNS5_IJlSC_lEEEaSI_NS4_8TiledMMAINS4_8MMA_AtomIJNS4_15SM100_MMA_S8_SSIaaiLi64ELi192ELNS4_4UMMA5MajorE0ELSN_0ELNSM_8SaturateE0EEEEEENS4_6LayoutINS5_IJSC_SC_SC_EEENS5_IJNSA_ILi0EEEST_ST_EEEEENS5_IJNS4_10UnderscoreESW_SW_EEEEENS4_13SM90_TMA_LOADENS4_14ComposedLayoutINS4_7SwizzleILi2ELi4ELi3EEENS4_18smem_ptr_flag_bitsILi8EEENSR_INS5_IJNSA_ILi8EEESF_EEENS5_IJSF_SC_EEEEEEEvNS4_8identityENS4_23SM90_TMA_LOAD_MULTICASTES19_vS1A_EENS_8epilogue10collective18CollectiveEpilogueINS1D_23Sm100TmaWarpSpecializedILi3ELi2ELi32ELb0ELb0EEEJSH_NS5_IJNSR_ISF_SC_EES1I_EEEaSI_aSI_NS1D_6fusion15FusionCallbacksIS1H_NS1K_17LinearCombinationIaiaiLNS_15FloatRoundStyleE2EEESH_S1J_JEEENS4_5SM1004TMEM4LOAD26SM100_TMEM_LOAD_16dp32b32xESZ_S19_NS4_39AutoVectorizingCopyWithAssumedAlignmentILi128EEENS4_14SM90_TMA_STOREES19_S1V_S1V_EEEvvEEEEvNT_6ParamsE:
[----:B------:R-:W1:Y:S01]  /*0000*/  LDC R1, c[0x0][0x37c] ;  /* 0x0000df00ff017b82 */ /* 0x000e620000000800 */
[----:B------:R-:W2:Y:S01]  /*0010*/  S2R R88, SR_TID.X ;  /* 0x0000000000587919 */ /* 0x000ea20000002100 */
[----:B------:R-:W3:Y:S01]  /*0020*/  LDCU.64 UR8, c[0x0][0x890] ;  /* 0x00011200ff0877ac */ /* 0x000ee20008000a00 */
[----:B------:R-:W-:Y:S02]  /*0030*/  PRMT R77, RZ, 0x7610, R77 ;  /* 0x00007610ff4d7816 */ /* 0x000fe4000000004d */
[----:B------:R-:W-:Y:S01]  /*0040*/  ELECT P3, URZ, PT ;  /* 0x0000000000ff782f */ /* 0x000fe20003860000 */
[----:B---3--:R-:W-:-:S04]  /*0050*/  UISETP.NE.U32.AND UP0, UPT, UR8, URZ, UPT ;  /* 0x000000ff0800728c */ /* 0x008fc8000bf05070 */
[----:B------:R-:W-:Y:S01]  /*0060*/  UISETP.NE.AND.EX UP0, UPT, UR9, URZ, UPT, UP0 ;  /* 0x000000ff0900728c */ /* 0x000fe2000bf05300 */
[----:B--2---:R-:W-:-:S05]  /*0070*/  SHF.R.U32.HI R78, RZ, 0x5, R88 ;  /* 0x00000005ff4e7819 */ /* 0x004fca0000011658 */
[----:B------:R-:W2:Y:S02]  /*0080*/  SHFL.IDX PT, R0, R78, RZ, 0x1f ;  /* 0x00001fff4e007589 */ /* 0x000ea400000e0000 */
[----:B--2---:R-:W-:Y:S01]  /*0090*/  R2UR UR21, R0 ;  /* 0x00000000001572ca */ /* 0x004fe200000e0000 */
[----:B-1----:R-:W-:-:S14]  /*00a0*/  BRA.U UP0, `(.L_x_0) ;  /* 0x0000000100307547 */ /* 0x002fdc000b800000 */
[----:B------:R-:W1:Y:S02]  /*00b0*/  LDCU.64 UR4, c[0x0][0x888] ;  /* 0x00011100ff0477ac */ /* 0x000e640008000a00 */
[----:B-1----:R-:W-:-:S04]  /*00c0*/  UISETP.NE.U32.AND UP0, UPT, UR4, URZ, UPT ;  /* 0x000000ff0400728c */ /* 0x002fc8000bf05070 */
[----:B------:R-:W-:-:S09]  /*00d0*/  UISETP.NE.AND.EX UP0, UPT, UR5, URZ, UPT, UP0 ;  /* 0x000000ff0500728c */ /* 0x000fd2000bf05300 */
[----:B------:R-:W-:Y:S05]  /*00e0*/  BRA.U !UP0, `(.L_x_1) ;  /* 0x0000000108147547 */ /* 0x000fea000b800000 */
[----:B------:R-:W1:Y:S01]  /*00f0*/  LDC.64 R40, c[0x0][0x888] ;  /* 0x00022200ff287b82 */ /* 0x000e620000000a00 */
[----:B------:R-:W1:Y:S02]  /*0100*/  LDCU.64 UR4, c[0x0][0x358] ;  /* 0x00006b00ff0477ac */ /* 0x000e640008000a00 */
[----:B-1----:R1:W5:Y:S01]  /*0110*/  LDG.E R40, desc[UR4][R40.64] ;  /* 0x0000000428287981 */ /* 0x002362000c1e1900 */
[----:B------:R-:W-:Y:S01]  /*0120*/  HFMA2 R77, -RZ, RZ, 0, 5.9604644775390625e-08 ;  /* 0x00000001ff4d7431 */ /* 0x000fe200000001ff */
[----:B------:R-:W-:Y:S05]  /*0130*/  BRA `(.L_x_0) ;  /* 0x00000000000c7947 */ /* 0x000fea0003800000 */
.L_x_1:
[----:B------:R-:W1:Y:S01]  /*0140*/  LDCU UR4, c[0x0][0x880] ;  /* 0x00011000ff0477ac */ /* 0x000e620008000800 */
[----:B------:R-:W-:Y:S01]  /*0150*/  HFMA2 R77, -RZ, RZ, 0, 5.9604644775390625e-08 ;  /* 0x00000001ff4d7431 */ /* 0x000fe200000001ff */
[----:B-1----:R-:W-:-:S07]  /*0160*/  MOV R40, UR4 ;  /* 0x0000000400287c02 */ /* 0x002fce0008000f00 */
.L_x_0:
[----:B------:R-:W2:Y:S02]  /*0170*/  LDCU.64 UR4, c[0x0][0x8b0] ;  /* 0x00011600ff0477ac */ /* 0x000ea40008000a00 */
[----:B--2---:R-:W-:-:S04]  /*0180*/  UISETP.NE.U32.AND UP0, UPT, UR4, URZ, UPT ;  /* 0x000000ff0400728c */ /* 0x004fc8000bf05070 */
[----:B------:R-:W-:-:S09]  /*0190*/  UISETP.NE.AND.EX UP0, UPT, UR5, URZ, UPT, UP0 ;  /* 0x000000ff0500728c */ /* 0x000fd2000bf05300 */
[----:B------:R-:W-:Y:S05]  /*01a0*/  BRA.U UP0, `(.L_x_2) ;  /* 0x0000000100287547 */ /* 0x000fea000b800000 */
[----:B------:R-:W2:Y:S02]  /*01b0*/  LDCU.64 UR4, c[0x0][0x8a8] ;  /* 0x00011500ff0477ac */ /* 0x000ea40008000a00 */
[----:B--2---:R-:W-:-:S04]  /*01c0*/  UISETP.NE.U32.AND UP0, UPT, UR4, URZ, UPT ;  /* 0x000000ff0400728c */ /* 0x004fc8000bf05070 */
[----:B------:R-:W-:-:S09]  /*01d0*/  UISETP.NE.AND.EX UP0, UPT, UR5, URZ, UPT, UP0 ;  /* 0x000000ff0500728c */ /* 0x000fd2000bf05300 */
[----:B------:R-:W-:Y:S05]  /*01e0*/  BRA.U !UP0, `(.L_x_3) ;  /* 0x0000000108107547 */ /* 0x000fea000b800000 */
[----:B------:R-:W2:Y:S01]  /*01f0*/  LDC.64 R2, c[0x0][0x8a8] ;  /* 0x00022a00ff027b82 */ /* 0x000ea20000000a00 */
[----:B------:R-:W2:Y:S02]  /*0200*/  LDCU.64 UR4, c[0x0][0x358] ;  /* 0x00006b00ff0477ac */ /* 0x000ea40008000a00 */
[----:B--2---:R2:W5:Y:S01]  /*0210*/  LDG.E R37, desc[UR4][R2.64] ;  /* 0x0000000402257981 */ /* 0x004562000c1e1900 */
[----:B------:R-:W-:Y:S05]  /*0220*/  BRA `(.L_x_2) ;  /* 0x0000000000087947 */ /* 0x000fea0003800000 */
.L_x_3:
[----:B------:R-:W2:Y:S02]  /*0230*/  LDCU UR4, c[0x0][0x8a0] ;  /* 0x00011400ff0477ac */ /* 0x000ea40008000800 */
[----:B--2---:R-:W-:Y:S02]  /*0240*/  MOV R37, UR4 ;  /* 0x0000000400257c02 */ /* 0x004fe40008000f00 */
.L_x_2:
[----:B------:R-:W-:Y:S01]  /*0250*/  IMAD.U32 R0, RZ, RZ, UR21 ;  /* 0x00000015ff007e24 */ /* 0x000fe2000f8e00ff */
[----:B------:R-:W-:Y:S04]  /*0260*/  BSSY.RECONVERGENT B0, `(.L_x_4) ;  /* 0x000000c000007945 */ /* 0x000fe80003800200 */
[C---:B------:R-:W-:Y:S02]  /*0270*/  ISETP.NE.OR P1, PT, R0.reuse, 0x1, !P3 ;  /* 0x000000010000780c */ /* 0x040fe40005f25670 */
[----:B------:R-:W-:-:S11]  /*0280*/  ISETP.NE.OR P0, PT, R0, 0x3, !P3 ;  /* 0x000000030000780c */ /* 0x000fd60005f05670 */
[----:B------:R-:W-:Y:S05]  /*0290*/  @P1 BRA `(.L_x_5) ;  /* 0x0000000000201947 */ /* 0x000fea0003800000 */
[----:B------:R-:W3:Y:S02]  /*02a0*/  LDCU.64 UR4, c[0x0][0x348] ;  /* 0x00006900ff0477ac */ /* 0x000ee40008000a00 */
[----:B---3--:R-:W-:Y:S02]  /*02b0*/  UIADD3 UR6, UP1, UPT, UR4, 0x80, URZ ;  /* 0x0000008004067890 */ /* 0x008fe4000ff3e0ff */
[----:B------:R-:W-:Y:S02]  /*02c0*/  UIADD3 UR4, UP0, UPT, UR4, 0x180, URZ ;  /* 0x0000018004047890 */ /* 0x000fe4000ff1e0ff */
[----:B------:R-:W-:Y:S02]  /*02d0*/  UIADD3.X UR7, UPT, UPT, URZ, UR5, URZ, UP1, !UPT ;  /* 0x00000005ff077290 */ /* 0x000fe40008ffe4ff */
[----:B------:R-:W-:-:S07]  /*02e0*/  UIADD3.X UR5, UPT, UPT, URZ, UR5, URZ, UP0, !UPT ;  /* 0x00000005ff057290 */ /* 0x000fce00087fe4ff */
[----:B------:R3:W-:Y:S02]  /*02f0*/  UTMACCTL.PF [UR6] ;  /* 0x00000000060079b9 */ /* 0x0007e40008040000 */
[----:B------:R3:W-:Y:S02]  /*0300*/  UTMACCTL.PF [UR4] ;  /* 0x00000000040079b9 */ /* 0x0007e40008040000 */
[----:B---3--:R-:W-:Y:S01]  /*0310*/  NOP ;  /* 0x0000000000007918 */ /* 0x008fe20000000000 */
.L_x_5:
[----:B------:R-:W-:Y:S05]  /*0320*/  BSYNC.RECONVERGENT B0 ;  /* 0x0000000000007941 */ /* 0x000fea0003800200 */
.L_x_4:
[----:B------:R-:W-:Y:S04]  /*0330*/  BSSY.RECONVERGENT B0, `(.L_x_6) ;  /* 0x000000a000007945 */ /* 0x000fe80003800200 */
        /* <DEDUP_REMOVED lines=9> */
.L_x_7:
[----:B------:R-:W-:Y:S05]  /*03d0*/  BSYNC.RECONVERGENT B0 ;  /* 0x0000000000007941 */ /* 0x000fea0003800200 */
.L_x_6:
[----:B------:R-:W3:Y:S01]  /*03e0*/  LDCU.64 UR4, c[0x0][0x888] ;  /* 0x00011100ff0477ac */ /* 0x000ee20008000a00 */
[----:B------:R-:W-:Y:S02]  /*03f0*/  UISETP.EQ.U32.AND UP2, UPT, UR8, URZ, UPT ;  /* 0x000000ff0800728c */ /* 0x000fe4000bf42070 */
[----:B------:R-:W-:Y:S02]  /*0400*/  UPLOP3.LUT UP3, UPT, UPT, UPT, UPT, 0x80, 0x8 ;  /* 0x000000000008789c */ /* 0x000fe40003f6f070 */
[----:B---3--:R-:W-:-:S04]  /*0410*/  UISETP.NE.U32.AND UP0, UPT, UR4, URZ, UPT ;  /* 0x000000ff0400728c */ /* 0x008fc8000bf05070 */
[----:B------:R-:W-:-:S04]  /*0420*/  UISETP.NE.AND.EX UP1, UPT, UR5, URZ, UPT, UP0 ;  /* 0x000000ff0500728c */ /* 0x000fc8000bf25300 */
[----:B------:R-:W-:-:S04]  /*0430*/  UISETP.EQ.OR.EX UP4, UPT, UR9, URZ, !UP1, UP2 ;  /* 0x000000ff0900728c */ /* 0x000fc8000cf82720 */
[----:B------:R-:W-:-:S06]  /*0440*/  UP2UR UR4, UPR, URZ, 0x10 ;  /* 0x00000010ff047883 */ /* 0x000fcc0008000000 */
[----:B------:R-:W-:Y:S01]  /*0450*/  MOV R81, UR4 ;  /* 0x0000000400517c02 */ /* 0x000fe20008000f00 */
[----:B------:R-:W-:Y:S06]  /*0460*/  BRA.U !UP4, `(.L_x_8) ;  /* 0x000000010c207547 */ /* 0x000fec000b800000 */
[----:B-----5:R-:W-:Y:S01]  /*0470*/  R2UR UR5, R40 ;  /* 0x00000000280572ca */ /* 0x020fe200000e0000 */
[----:B------:R-:W-:Y:S02]  /*0480*/  UISETP.NE.U32.AND UP2, UPT, UR8, URZ, UPT ;  /* 0x000000ff0800728c */ /* 0x000fe4000bf45070 */
[----:B------:R-:W-:Y:S02]  /*0490*/  USEL UR4, URZ, 0xffffffff, UP1 ;  /* 0xffffffffff047887 */ /* 0x000fe40008800000 */
[----:B------:R-:W-:-:S08]  /*04a0*/  UISETP.NE.AND.EX UP2, UPT, UR9, URZ, UPT, UP2 ;  /* 0x000000ff0900728c */ /* 0x000fd0000bf45320 */
[----:B------:R-:W-:-:S04]  /*04b0*/  UISETP.NE.AND UP0, UPT, UR5, URZ, UPT ;  /* 0x000000ff0500728c */ /* 0x000fc8000bf05270 */
[----:B------:R-:W-:-:S04]  /*04c0*/  @!UP2 USEL UR4, URZ, 0xffffffff, UP0 ;  /* 0xffffffffff04a887 */ /* 0x000fc80008000000 */
[----:B------:R-:W-:-:S04]  /*04d0*/  ULOP3.LUT UR4, UR4, 0x1, URZ, 0xc0, !UPT ;  /* 0x0000000104047892 */ /* 0x000fc8000f8ec0ff */
[----:B------:R-:W-:Y:S02]  /*04e0*/  UISETP.NE.U32.AND UP3, UPT, UR4, 0x1, UPT ;  /* 0x000000010400788c */ /* 0x000fe4000bf65070 */
.L_x_8:
[----:B--2---:R-:W2:Y:S02]  /*04f0*/  SHFL.IDX PT, R2, R78, RZ, 0x1f ;  /* 0x00001fff4e027589 */ /* 0x004ea400000e0000 */
[----:B--2---:R-:W-:-:S13]  /*0500*/  ISETP.NE.AND P0, PT, R2, RZ, PT ;  /* 0x000000ff0200720c */ /* 0x004fda0003f05270 */
[----:B------:R-:W-:Y:S05]  /*0510*/  @P0 BRA `(.L_x_9) ;  /* 0x0000000000a40947 */ /* 0x000fea0003800000 */
[----:B------:R-:W-:Y:S01]  /*0520*/  ELECT P0, URZ, PT ;  /* 0x0000000000ff782f */ /* 0x000fe20003800000 */
[----:B------:R-:W-:-:S12]  /*0530*/  BSSY.RECONVERGENT B0, `(.L_x_9) ;  /* 0x0000027000007945 */ /* 0x000fd80003800200 */
[----:B------:R-:W-:Y:S05]  /*0540*/  @!P0 BRA `(.L_x_10) ;  /* 0x0000000000948947 */ /* 0x000fea0003800000 */
[----:B------:R-:W2:Y:S01]  /*0550*/  S2UR UR4, SR_CgaCtaId ;  /* 0x00000000000479c3 */ /* 0x000ea20000008800 */
[----:B------:R-:W-:Y:S01]  /*0560*/  UMOV UR5, 0x400 ;  /* 0x0000040000057882 */ /* 0x000fe20000000000 */
[----:B------:R-:W-:Y:S01]  /*0570*/  UMOV UR8, 0x1 ;  /* 0x0000000100087882 */ /* 0x000fe20000000000 */
[----:B------:R-:W-:Y:S01]  /*0580*/  UMOV UR6, 0x2 ;  /* 0x0000000200067882 */ /* 0x000fe20000000000 */
[----:B------:R-:W-:-:S04]  /*0590*/  UIADD3 UR8, UPT, UPT, -UR8, 0x100000, URZ ;  /* 0x0010000008087890 */ /* 0x000fc8000fffe1ff */
[----:B------:R-:W-:Y:S02]  /*05a0*/  USHF.L.U32 UR9, UR8, 0xb, URZ ;  /* 0x0000000b08097899 */ /* 0x000fe400080006ff */
[----:B------:R-:W-:Y:S02]  /*05b0*/  USHF.L.U32 UR8, UR8, 0x1, URZ ;  /* 0x0000000108087899 */ /* 0x000fe400080006ff */
[----:B------:R-:W-:-:S04]  /*05c0*/  UIADD3 UR6, UPT, UPT, -UR6, 0x100000, URZ ;  /* 0x0010000006067890 */ /* 0x000fc8000fffe1ff */
[----:B------:R-:W-:Y:S02]  /*05d0*/  USHF.L.U32 UR7, UR6, 0xb, URZ ;  /* 0x0000000b06077899 */ /* 0x000fe400080006ff */
[----:B------:R-:W-:Y:S02]  /*05e0*/  USHF.L.U32 UR6, UR6, 0x1, URZ ;  /* 0x0000000106067899 */ /* 0x000fe400080006ff */
[----:B--2---:R-:W-:Y:S01]  /*05f0*/  ULEA UR4, UR4, UR5, 0x18 ;  /* 0x0000000504047291 */ /* 0x004fe2000f8ec0ff */
[----:B------:R-:W2:Y:S11]  /*0600*/  FENCE.VIEW.ASYNC.S ;  /* 0x00000000000073c6 */ /* 0x000eb60000000000 */
[----:B--2---:R2:W3:Y:S01]  /*0610*/  SYNCS.EXCH.64 URZ, [UR4], UR8 ;  /* 0x0000000804ff75b2 */ /* 0x0044e20008000100 */
[----:B------:R2:W4:Y:S01]  /*0620*/  SYNCS.EXCH.64 URZ, [UR4+0x60], UR6 ;  /* 0x0000600604ff75b2 */ /* 0x0005220008000100 */
[----:B------:R2:W1:Y:S01]  /*0630*/  SYNCS.EXCH.64 URZ, [UR4+0x8], UR8 ;  /* 0x0000080804ff75b2 */ /* 0x0004620008000100 */
        /* <DEDUP_REMOVED lines=20> */
[----:B------:R2:W1:Y:S02]  /*0780*/  SYNCS.EXCH.64 URZ, [UR4+0xb8], UR6 ;  /* 0x0000b80604ff75b2 */ /* 0x0004640008000100 */
[----:B--23--:R-:W-:Y:S01]  /*0790*/  NOP ;  /* 0x0000000000007918 */ /* 0x00cfe20000000000 */
.L_x_10:
[----:B------:R-:W-:Y:S05]  /*07a0*/  BSYNC.RECONVERGENT B0 ;  /* 0x0000000000007941 */ /* 0x000fea0003800200 */
.L_x_9:
[----:B------:R-:W2:Y:S01]  /*07b0*/  SHFL.IDX PT, R2, R78, RZ, 0x1f ;  /* 0x00001fff4e027589 */ /* 0x000ea200000e0000 */
[----:B------:R-:W-:Y:S01]  /*07c0*/  NOP ;  /* 0x0000000000007918 */ /* 0x000fe20000000000 */
[----:B--2---:R-:W-:-:S13]  /*07d0*/  ISETP.NE.AND P0, PT, R2, 0x1, PT ;  /* 0x000000010200780c */ /* 0x004fda0003f05270 */
[----:B------:R-:W-:Y:S05]  /*07e0*/  @P0 BRA `(.L_x_11) ;  /* 0x0000000000500947 */ /* 0x000fea0003800000 */
        /* <DEDUP_REMOVED lines=9> */
[----:B------:R-:W-:Y:S01]  /*0880*/  USHF.L.U32 UR6, UR6, 0x1, URZ ;  /* 0x0000000106067899 */ /* 0x000fe200080006ff */
[----:B------:R-:W-:Y:S01]  /*0890*/  ELECT P0, URZ, PT ;  /* 0x0000000000ff782f */ /* 0x000fe20003800000 */
[----:B--2---:R-:W-:Y:S01]  /*08a0*/  ULEA UR4, UR4, UR5, 0x18 ;  /* 0x0000000504047291 */ /* 0x004fe2000f8ec0ff */
[----:B------:R-:W2:Y:S11]  /*08b0*/  FENCE.VIEW.ASYNC.S ;  /* 0x00000000000073c6 */ /* 0x000eb60000000000 */
[----:B--2---:R2:W3:Y:S01]  /*08c0*/  SYNCS.EXCH.64 URZ, [UR4+0xc0], UR8 ;  /* 0x0000c00804ff75b2 */ /* 0x0044e20008000100 */
[----:B------:R2:W1:Y:S01]  /*08d0*/  SYNCS.EXCH.64 URZ, [UR4+0xd8], UR6 ;  /* 0x0000d80604ff75b2 */ /* 0x0004620008000100 */
[----:B------:R2:W1:Y:S01]  /*08e0*/  SYNCS.EXCH.64 URZ, [UR4+0xc8], UR8 ;  /* 0x0000c80804ff75b2 */ /* 0x0004620008000100 */
[----:B------:R2:W1:Y:S01]  /*08f0*/  SYNCS.EXCH.64 URZ, [UR4+0xe0], UR6 ;  /* 0x0000e00604ff75b2 */ /* 0x0004620008000100 */
[----:B------:R2:W1:Y:S01]  /*0900*/  SYNCS.EXCH.64 URZ, [UR4+0xd0], UR8 ;  /* 0x0000d00804ff75b2 */ /* 0x0004620008000100 */
[----:B------:R2:W1:Y:S01]  /*0910*/  SYNCS.EXCH.64 URZ, [UR4+0xe8], UR6 ;  /* 0x0000e80604ff75b2 */ /* 0x0004620008000100 */
[----:B------:R-:W-:Y:S01]  /*0920*/  NOP ;  /* 0x0000000000007918 */ /* 0x000fe20000000000 */
.L_x_11:
[----:B------:R-:W4:Y:S01]  /*0930*/  SHFL.IDX PT, R2, R78, RZ, 0x1f ;  /* 0x00001fff4e027589 */ /* 0x000f2200000e0000 */
[----:B------:R-:W-:Y:S01]  /*0940*/  NOP ;  /* 0x0000000000007918 */ /* 0x000fe20000000000 */
[----:B----4-:R-:W-:-:S13]  /*0950*/  ISETP.NE.AND P0, PT, R2, 0x3, PT ;  /* 0x000000030200780c */ /* 0x010fda0003f05270 */
[----:B------:R-:W-:Y:S05]  /*0960*/  @P0 BRA `(.L_x_12) ;  /* 0x0000000000300947 */ /* 0x000fea0003800000 */
[----:B--2---:R-:W2:Y:S01]  /*0970*/  S2UR UR4, SR_CgaCtaId ;  /* 0x00000000000479c3 */ /* 0x004ea20000008800 */
[----:B------:R-:W-:Y:S01]  /*0980*/  UMOV UR6, 0x400 ;  /* 0x0000040000067882 */ /* 0x000fe20000000000 */
[----:B------:R-:W-:Y:S01]  /*0990*/  UMOV UR5, 0x20 ;  /* 0x0000002000057882 */ /* 0x000fe20000000000 */
[----:B------:R-:W-:Y:S01]  /*09a0*/  ELECT P0, URZ, PT ;  /* 0x0000000000ff782f */ /* 0x000fe20003800000 */
[----:B--2---:R-:W-:Y:S02]  /*09b0*/  ULEA UR6, UR4, UR6, 0x18 ;  /* 0x0000000604067291 */ /* 0x004fe4000f8ec0ff */
[----:B------:R-:W-:-:S04]  /*09c0*/  UIADD3 UR4, UPT, UPT, -UR5, 0x100000, URZ ;  /* 0x0010000005047890 */ /* 0x000fc8000fffe1ff */
[----:B------:R-:W-:Y:S02]  /*09d0*/  USHF.L.U32 UR5, UR4, 0xb, URZ ;  /* 0x0000000b04057899 */ /* 0x000fe400080006ff */
[----:B------:R-:W-:Y:S01]  /*09e0*/  USHF.L.U32 UR4, UR4, 0x1, URZ ;  /* 0x0000000104047899 */ /* 0x000fe200080006ff */
[----:B------:R-:W2:Y:S11]  /*09f0*/  FENCE.VIEW.ASYNC.S ;  /* 0x00000000000073c6 */ /* 0x000eb60000000000 */
[----:B--2---:R4:W2:Y:S01]  /*0a00*/  SYNCS.EXCH.64 URZ, [UR6+0xf0], UR4 ;  /* 0x0000f00406ff75b2 */ /* 0x0048a20008000100 */
[----:B------:R4:W1:Y:S02]  /*0a10*/  SYNCS.EXCH.64 URZ, [UR6+0xf8], UR4 ;  /* 0x0000f80406ff75b2 */ /* 0x0008640008000100 */
[----:B----4-:R-:W-:Y:S01]  /*0a20*/  NOP ;  /* 0x0000000000007918 */ /* 0x010fe20000000000 */
.L_x_12:
[----:B------:R-:W4:Y:S01]  /*0a30*/  SHFL.IDX PT, R2, R78, RZ, 0x1f ;  /* 0x00001fff4e027589 */ /* 0x000f2200000e0000 */
[----:B------:R-:W-:Y:S01]  /*0a40*/  NOP ;  /* 0x0000000000007918 */ /* 0x000fe20000000000 */
[----:B----4-:R-:W-:-:S13]  /*0a50*/  ISETP.NE.AND P0, PT, R2, 0x4, PT ;  /* 0x000000040200780c */ /* 0x010fda0003f05270 */
[----:B------:R-:W-:Y:S05]  /*0a60*/  @P0 BRA `(.L_x_13) ;  /* 0x00000000004c0947 */ /* 0x000fea0003800000 */
[----:B--2---:R-:W2:Y:S01]  /*0a70*/  S2UR UR6, SR_CgaCtaId ;  /* 0x00000000000679c3 */ /* 0x004ea20000008800 */
[----:B------:R-:W-:Y:S01]  /*0a80*/  UMOV UR4, 0x1e0 ;  /* 0x000001e000047882 */ /* 0x000fe20000000000 */
[----:B------:R-:W-:Y:S01]  /*0a90*/  UMOV UR5, 0x400 ;  /* 0x0000040000057882 */ /* 0x000fe20000000000 */
[----:B------:R-:W-:Y:S01]  /*0aa0*/  USEL UR4, UR4, 0x1a0, UP3 ;  /* 0x000001a004047887 */ /* 0x000fe20009800000 */
[----:B------:R-:W-:Y:S01]  /*0ab0*/  UMOV UR8, 0x1 ;  /* 0x0000000100087882 */ /* 0x000fe20000000000 */
[----:B------:R-:W-:Y:S01]  /*0ac0*/  ELECT P0, URZ, PT ;  /* 0x0000000000ff782f */ /* 0x000fe20003800000 */
[----:B------:R-:W-:-:S04]  /*0ad0*/  UIADD3 UR8, UPT, UPT, -UR8, 0x100000, URZ ;  /* 0x0010000008087890 */ /* 0x000fc8000fffe1ff */
[----:B------:R-:W-:Y:S02]  /*0ae0*/  USHF.L.U32 UR9, UR8, 0xb, URZ ;  /* 0x0000000b08097899 */ /* 0x000fe400080006ff */
[----:B------:R-:W-:Y:S02]  /*0af0*/  USHF.L.U32 UR8, UR8, 0x1, URZ ;  /* 0x0000000108087899 */ /* 0x000fe400080006ff */
[----:B--2---:R-:W-:Y:S02]  /*0b00*/  ULEA UR6, UR6, UR5, 0x18 ;  /* 0x0000000506067291 */ /* 0x004fe4000f8ec0ff */
[----:B------:R-:W-:-:S04]  /*0b10*/  UIADD3 UR4, UPT, UPT, -UR4, 0x100000, URZ ;  /* 0x0010000004047890 */ /* 0x000fc8000fffe1ff */
[----:B------:R-:W-:Y:S02]  /*0b20*/  USHF.L.U32 UR5, UR4, 0xb, URZ ;  /* 0x0000000b04057899 */ /* 0x000fe400080006ff */
[----:B------:R-:W-:Y:S01]  /*0b30*/  USHF.L.U32 UR4, UR4, 0x1, URZ ;  /* 0x0000000104047899 */ /* 0x000fe200080006ff */
[----:B------:R-:W2:Y:S03]  /*0b40*/  FENCE.VIEW.ASYNC.S ;  /* 0x00000000000073c6 */ /* 0x000ea60000000000 */
[----:B--2---:R4:W2:Y:S08]  /*0b50*/  SYNCS.EXCH.64 URZ, [UR6+0x100], UR8 ;  /* 0x0001000806ff75b2 */ /* 0x0048b00008000100 */
[----:B------:R4:W1:Y:S01]  /*0b60*/  SYNCS.EXCH.64 URZ, [UR6+0x110], UR4 ;  /* 0x0001100406ff75b2 */ /* 0x0008620008000100 */
[----:B------:R4:W1:Y:S01]  /*0b70*/  SYNCS.EXCH.64 URZ, [UR6+0x108], UR8 ;  /* 0x0001080806ff75b2 */ /* 0x0008620008000100 */
[----:B------:R4:W1:Y:S02]  /*0b80*/  SYNCS.EXCH.64 URZ, [UR6+0x118], UR4 ;  /* 0x0001180406ff75b2 */ /* 0x0008640008000100 */
[----:B----4-:R-:W-:Y:S01]  /*0b90*/  NOP ;  /* 0x0000000000007918 */ /* 0x010fe20000000000 */
.L_x_13:
[----:B------:R-:W4:Y:S01]  /*0ba0*/  SHFL.IDX PT, R2, R78, RZ, 0x1f ;  /* 0x00001fff4e027589 */ /* 0x000f2200000e0000 */
[----:B------:R-:W-:Y:S01]  /*0bb0*/  NOP ;  /* 0x0000000000007918 */ /* 0x000fe20000000000 */
[----:B----4-:R-:W-:-:S13]  /*0bc0*/  ISETP.NE.AND P0, PT, R2, 0x5, PT ;  /* 0x000000050200780c */ /* 0x010fda0003f05270 */
[----:B------:R-:W-:Y:S05]  /*0bd0*/  @P0 BRA `(.L_x_14) ;  /* 0x0000000000580947 */ /* 0x000fea0003800000 */
[----:B--2---:R-:W2:Y:S01]  /*0be0*/  S2UR UR4, SR_CgaCtaId ;  /* 0x00000000000479c3 */ /* 0x004ea20000008800 */
        /* <DEDUP_REMOVED lines=12> */
[----:B--2---:R4:W2:Y:S01]  /*0cb0*/  SYNCS.EXCH.64 URZ, [UR4+0x120], UR8 ;  /* 0x0001200804ff75b2 */ /* 0x0048a20008000100 */
[----:B------:R4:W1:Y:S01]  /*0cc0*/  SYNCS.EXCH.64 URZ, [UR4+0x140], UR6 ;  /* 0x0001400604ff75b2 */ /* 0x0008620008000100 */
[----:B------:R4:W1:Y:S01]  /*0cd0*/  SYNCS.EXCH.64 URZ, [UR4+0x128], UR8 ;  /* 0x0001280804ff75b2 */ /* 0x0008620008000100 */
[----:B------:R4:W1:Y:S01]  /*0ce0*/  SYNCS.EXCH.64 URZ, [UR4+0x148], UR6 ;  /* 0x0001480604ff75b2 */ /* 0x0008620008000100 */
[----:B------:R4:W1:Y:S01]  /*0cf0*/  SYNCS.EXCH.64 URZ, [UR4+0x130], UR8 ;  /* 0x0001300804ff75b2 */ /* 0x0008620008000100 */
[----:B------:R4:W1:Y:S01]  /*0d00*/  SYNCS.EXCH.64 URZ, [UR4+0x150], UR6 ;  /* 0x0001500604ff75b2 */ /* 0x0008620008000100 */
[----:B------:R4:W1:Y:S01]  /*0d10*/  SYNCS.EXCH.64 URZ, [UR4+0x138], UR8 ;  /* 0x0001380804ff75b2 */ /* 0x0008620008000100 */
[----:B------:R4:W1:Y:S02]  /*0d20*/  SYNCS.EXCH.64 URZ, [UR4+0x158], UR6 ;  /* 0x0001580604ff75b2 */ /* 0x0008640008000100 */
[----:B----4-:R-:W-:Y:S01]  /*0d30*/  NOP ;  /* 0x0000000000007918 */ /* 0x010fe20000000000 */
.L_x_14:
[----:B------:R-:W4:Y:S01]  /*0d40*/  SHFL.IDX PT, R2, R78, RZ, 0x1f ;  /* 0x00001fff4e027589 */ /* 0x000f2200000e0000 */
[----:B------:R-:W1:Y:S01]  /*0d50*/  S2UR UR46, SR_CgaCtaId ;  /* 0x00000000002e79c3 */ /* 0x000e620000008800 */
[----:B------:R-:W-:Y:S01]  /*0d60*/  NOP ;  /* 0x0000000000007918 */ /* 0x000fe20000000000 */
[----:B----4-:R-:W-:-:S13]  /*0d70*/  ISETP.NE.AND P0, PT, R2, 0x3, PT ;  /* 0x000000030200780c */ /* 0x010fda0003f05270 */
[----:B-1----:R-:W-:Y:S05]  /*0d80*/  @P0 BRA `(.L_x_15) ;  /* 0x0000000000340947 */ /* 0x002fea0003800000 */
[----:B--2---:R-:W-:Y:S01]  /*0d90*/  UMOV UR4, 0x400 ;  /* 0x0000040000047882 */ /* 0x004fe20000000000 */
[----:B------:R-:W-:Y:S01]  /*0da0*/  UMOV UR6, 0x20 ;  /* 0x0000002000067882 */ /* 0x000fe20000000000 */
[----:B------:R-:W-:Y:S02]  /*0db0*/  ULEA UR4, UR46, UR4, 0x18 ;  /* 0x000000042e047291 */ /* 0x000fe4000f8ec0ff */
[----:B------:R-:W-:-:S04]  /*0dc0*/  UIADD3 UR6, UPT, UPT, -UR6, 0x100000, URZ ;  /* 0x0010000006067890 */ /* 0x000fc8000fffe1ff */
[----:B------:R-:W-:Y:S02]  /*0dd0*/  USHF.L.U32 UR7, UR6, 0xb, URZ ;  /* 0x0000000b06077899 */ /* 0x000fe400080006ff */
[----:B------:R-:W-:Y:S01]  /*0de0*/  USHF.L.U32 UR6, UR6, 0x1, URZ ;  /* 0x0000000106067899 */ /* 0x000fe200080006ff */
[----:B------:R-:W-:Y:S01]  /*0df0*/  ELECT P0, URZ, PT ;  /* 0x0000000000ff782f */ /* 0x000fe20003800000 */
[----:B------:R-:W1:Y:S10]  /*0e00*/  FENCE.VIEW.ASYNC.S ;  /* 0x00000000000073c6 */ /* 0x000e740000000000 */
[----:B-1----:R1:W4:Y:S01]  /*0e10*/  SYNCS.EXCH.64 URZ, [UR4+0x160], UR6 ;  /* 0x0001600604ff75b2 */ /* 0x0023220008000100 */
[----:B------:R1:W2:Y:S01]  /*0e20*/  SYNCS.EXCH.64 URZ, [UR4+0x170], UR6 ;  /* 0x0001700604ff75b2 */ /* 0x0002a20008000100 */
[----:B------:R1:W1:Y:S01]  /*0e30*/  SYNCS.EXCH.64 URZ, [UR4+0x168], UR6 ;  /* 0x0001680604ff75b2 */ /* 0x0002620008000100 */
[----:B------:R1:W1:Y:S01]  /*0e40*/  SYNCS.EXCH.64 URZ, [UR4+0x178], UR6 ;  /* 0x0001780604ff75b2 */ /* 0x0002620008000100 */
[----:B------:R-:W-:Y:S01]  /*0e50*/  NOP ;  /* 0x0000000000007918 */ /* 0x000fe20000000000 */
.L_x_15:
[----:B-12---:R-:W1:Y:S01]  /*0e60*/  LDCU UR4, c[0x0][0x36c] ;  /* 0x00006d80ff0477ac */ /* 0x006e620008000800 */
[----:B------:R-:W-:Y:S01]  /*0e70*/  ISETP.NE.OR P3, PT, R0, 0x2, !P3 ;  /* 0x000000020000780c */ /* 0x000fe20005f65670 */
[----:B------:R-:W-:Y:S01]  /*0e80*/  NOP ;  /* 0x0000000000007918 */ /* 0x000fe20000000000 */
[----:B------:R-:W-:Y:S01]  /*0e90*/  LOP3.LUT R0, R88, 0x1f, RZ, 0xc0, !PT ;  /* 0x0000001f58007812 */ /* 0x000fe200078ec0ff */
[----:B------:R-:W-:Y:S02]  /*0ea0*/  UISETP.NE.AND UP4, UPT, UR21, 0x2, UPT ;  /* 0x000000021500788c */ /* 0x000fe4000bf85270 */
[----:B------:R-:W-:Y:S02]  /*0eb0*/  UISETP.NE.AND UP5, UPT, UR21, URZ, UPT ;  /* 0x000000ff1500728c */ /* 0x000fe4000bfa5270 */
[----:B-1----:R-:W-:-:S09]  /*0ec0*/  UISETP.EQ.U32.AND UP6, UPT, UR4, 0x1, UPT ;  /* 0x000000010400788c */ /* 0x002fd2000bfc2070 */
[----:B------:R-:W-:Y:S05]  /*0ed0*/  BRA.U !UP6, `(.L_x_16) ;  /* 0x000000010e087547 */ /* 0x000fea000b800000 */
[----:B---34-:R-:W-:Y:S01]  /*0ee0*/  UCGABAR_ARV ;  /* 0x00000000000079c7 */ /* 0x018fe20008000000 */
[----:B------:R-:W-:Y:S05]  /*0ef0*/  BRA `(.L_x_17) ;  /* 0x0000000000047947 */ /* 0x000fea0003800000 */
.L_x_16:
[----:B---34-:R-:W-:Y:S01]  /*0f00*/  NOP ;  /* 0x0000000000007918 */ /* 0x018fe20000000000 */
.L_x_17:
[----:B------:R-:W1:Y:S01]  /*0f10*/  S2UR UR20, SR_CTAID.X ;  /* 0x00000000001479c3 */ /* 0x000e620000002500 */
[----:B------:R-:W-:-:S05]  /*0f20*/  CS2R.32 R80, SR_CgaSize ;  /* 0x0000000000507805 */ /* 0x000fca0000008a00 */
[----:B------:R-:W-:-:S05]  /*0f30*/  IMAD R80, R80, -0xa0, RZ ;  /* 0xffffff6050507824 */ /* 0x000fca00078e02ff */
[----:B------:R-:W-:-:S14]  /*0f40*/  R2UR UR5, R80 ;  /* 0x00000000500572ca */ /* 0x000fdc00000e0000 */
[----:B------:R-:W2:Y:S01]  /*0f50*/  LDCU UR5, c[0x0][UR5+0x2b0] ;  /* 0x00005600050577ac */ /* 0x000ea20008000800 */
[----:B------:R-:W-:-:S05]  /*0f60*/  CS2R.32 R80, SR_CgaSize ;  /* 0x0000000000507805 */ /* 0x000fca0000008a00 */
[----:B------:R-:W-:-:S05]  /*0f70*/  IMAD R80, R80, -0xa0, RZ ;  /* 0xffffff6050507824 */ /* 0x000fca00078e02ff */
[----:B------:R-:W-:-:S14]  /*0f80*/  R2UR UR4, R80 ;  /* 0x00000000500472ca */ /* 0x000fdc00000e0000 */
[----:B------:R-:W3:Y:S01]  /*0f90*/  LDCU UR4, c[0x0][UR4+0x2b4] ;  /* 0x00005680040477ac */ /* 0x000ee20008000800 */
[----:B------:R-:W4:Y:S01]  /*0fa0*/  S2UR UR24, SR_CTAID.Y ;  /* 0x00000000001879c3 */ /* 0x000f220000002600 */
[----:B------:R-:W-:-:S05]  /*0fb0*/  CS2R.32 R80, SR_CgaSize ;  /* 0x0000000000507805 */ /* 0x000fca0000008a00 */
[----:B------:R-:W-:-:S05]  /*0fc0*/  IMAD R80, R80, -0xa0, RZ ;  /* 0xffffff6050507824 */ /* 0x000fca00078e02ff */
[----:B------:R-:W-:-:S14]  /*0fd0*/  R2UR UR7, R80 ;  /* 0x00000000500772ca */ /* 0x000fdc00000e0000 */
[----:B------:R-:W3:Y:S01]  /*0fe0*/  LDCU UR7, c[0x0][UR7+0x2a0] ;  /* 0x00005400070777ac */ /* 0x000ee20008000800 */
[----:B------:R-:W-:-:S05]  /*0ff0*/  CS2R.32 R80, SR_CgaSize ;  /* 0x0000000000507805 */ /* 0x000fca0000008a00 */
[----:B------:R-:W-:-:S05]  /*1000*/  IMAD R80, R80, -0xa0, RZ ;  /* 0xffffff6050507824 */ /* 0x000fca00078e02ff */
[----:B------:R-:W-:-:S14]  /*1010*/  R2UR UR8, R80 ;  /* 0x00000000500872ca */ /* 0x000fdc00000e0000 */
[----:B------:R-:W3:Y:S01]  /*1020*/  LDCU UR8, c[0x0][UR8+0x2a4] ;  /* 0x00005480080877ac */ /* 0x000ee20008000800 */
[----:B------:R-:W3:Y:S01]  /*1030*/  LDCU UR22, c[0x0][0xb24] ;  /* 0x00016480ff1677ac */ /* 0x000ee20008000800 */
[----:B------:R-:W3:Y:S01]  /*1040*/  LDCU UR42, c[0x0][0xb24] ;  /* 0x00016480ff2a77ac */ /* 0x000ee20008000800 */
[----:B-1----:R-:W-:Y:S01]  /*1050*/  I2FP.F32.U32 R3, UR20 ;  /* 0x0000001400037c45 */ /* 0x002fe20008201000 */
[----:B------:R-:W1:Y:S04]  /*1060*/  LDCU UR25, c[0x0][0xb30] ;  /* 0x00016600ff1977ac */ /* 0x000e680008000800 */
[----:B--2---:R-:W-:Y:S01]  /*1070*/  FMUL R3, R3, UR5 ;  /* 0x0000000503037c20 */ /* 0x004fe20008400000 */
[----:B----4-:R-:W-:-:S05]  /*1080*/  I2FP.F32.U32 R2, UR24 ;  /* 0x0000001800027c45 */ /* 0x010fca0008201000 */
[----:B------:R-:W2:Y:S01]  /*1090*/  F2I.U32.TRUNC.NTZ R3, R3 ;  /* 0x0000000300037305 */ /* 0x000ea2000020f000 */
[----:B---3--:R-:W-:Y:S01]  /*10a0*/  FMUL R2, R2, UR4 ;  /* 0x0000000402027c20 */ /* 0x008fe20008400000 */
[----:B------:R-:W-:-:S04]  /*10b0*/  ULOP3.LUT UR4, UR46, 0x1, URZ, 0xc0, !UPT ;  /* 0x000000012e047892 */ /* 0x000fc8000f8ec0ff */
[----:B------:R-:W-:Y:S02]  /*10c0*/  UISETP.NE.U32.AND UP0, UPT, UR4, 0x1, UPT ;  /* 0x000000010400788c */ /* 0x000fe4000bf05070 */
[----:B------:R-:W3:Y:S02]  /*10d0*/  F2I.U32.TRUNC.NTZ R2, R2 ;  /* 0x0000000200027305 */ /* 0x000ee4000020f000 */
[----:B------:R-:W-:Y:S01]  /*10e0*/  USEL UR4, URZ, 0x1800, UP0 ;  /* 0x00001800ff047887 */ /* 0x000fe20008000000 */
[----:B--2---:R-:W-:Y:S02]  /*10f0*/  R2UR UR6, R3 ;  /* 0x00000000030672ca */ /* 0x004fe400000e0000 */
[----:B---3--:R-:W-:Y:S02]  /*1100*/  R2UR UR5, R2 ;  /* 0x00000000020572ca */ /* 0x008fe400000e0000 */
[----:B------:R-:W-:-:S09]  /*1110*/  PRMT R2, RZ, 0x7610, R2 ;  /* 0x00007610ff027816 */ /* 0x000fd20000000002 */
[----:B------:R-:W-:-:S04]  /*1120*/  UIADD3 UR6, UPT, UPT, -UR6, URZ, URZ ;  /* 0x000000ff06067290 */ /* 0x000fc8000fffe1ff */
[----:B------:R-:W-:Y:S02]  /*1130*/  UIMAD UR6, UR7, UR6, UR20 ;  /* 0x00000006070672a4 */ /* 0x000fe4000f8e0214 */
[----:B------:R-:W-:-:S04]  /*1140*/  UIADD3 UR5, UPT, UPT, -UR5, URZ, URZ ;  /* 0x000000ff05057290 */ /* 0x000fc8000fffe1ff */
[----:B------:R-:W-:Y:S01]  /*1150*/  IMAD.U32 R80, RZ, RZ, UR6 ;  /* 0x00000006ff507e24 */ /* 0x000fe2000f8e00ff */
[----:B------:R-:W-:-:S06]  /*1160*/  UIMAD UR5, UR8, UR5, UR24 ;  /* 0x00000005080572a4 */ /* 0x000fcc000f8e0218 */
[----:B------:R-:W-:Y:S01]  /*1170*/  IMAD.U32 R79, RZ, RZ, UR5 ;  /* 0x00000005ff4f7e24 */ /* 0x000fe2000f8e00ff */
[----:B-1----:R-:W-:Y:S06]  /*1180*/  BRA.U UP5, `(.L_x_18) ;  /* 0x00000001052c7547 */ /* 0x002fec000b800000 */
[----:B------:R-:W-:Y:S02]  /*1190*/  R2UR UR5, R79 ;  /* 0x000000004f0572ca */ /* 0x000fe400000e0000 */
[----:B------:R-:W-:-:S11]  /*11a0*/  R2UR UR7, R80 ;  /* 0x00000000500772ca */ /* 0x000fd600000e0000 */
[----:B------:R-:W-:-:S04]  /*11b0*/  UISETP.NE.AND UP0, UPT, UR5, URZ, UPT ;  /* 0x000000ff0500728c */ /* 0x000fc8000bf05270 */
[----:B------:R-:W-:-:S04]  /*11c0*/  UISETP.EQ.OR UP0, UPT, UR7, URZ, !UP0 ;  /* 0x000000ff0700728c */ /* 0x000fc8000c702670 */
[----:B------:R-:W-:Y:S02]  /*11d0*/  USEL UR6, URZ, 0x1, !UP0 ;  /* 0x00000001ff067887 */ /* 0x000fe4000c000000 */
[----:B------:R-:W-:-:S04]  /*11e0*/  UISETP.NE.AND UP0, UPT, UR5, URZ, UPT ;  /* 0x000000ff0500728c */ /* 0x000fc8000bf05270 */
[----:B------:R-:W-:Y:S02]  /*11f0*/  USEL UR5, URZ, 0x2, UP0 ;  /* 0x00000002ff057887 */ /* 0x000fe40008000000 */
[----:B------:R-:W-:-:S04]  /*1200*/  UISETP.NE.AND UP0, UPT, UR7, 0x1, UPT ;  /* 0x000000010700788c */ /* 0x000fc8000bf05270 */
[----:B------:R-:W-:-:S04]  /*1210*/  USEL UR5, UR5, 0x2, UP0 ;  /* 0x0000000205057887 */ /* 0x000fc80008000000 */
[----:B------:R-:W-:-:S06]  /*1220*/  UIADD3 UR5, UPT, UPT, UR6, UR5, URZ ;  /* 0x0000000506057290 */ /* 0x000fcc000fffe0ff */
[----:B------:R-:W-:-:S07]  /*1230*/  IMAD.U32 R2, RZ, RZ, UR5 ;  /* 0x00000005ff027e24 */ /* 0x000fce000f8e00ff */
.L_x_18:
[----:B------:R-:W1:Y:S01]  /*1240*/  S2UR UR36, SR_CTAID.Z ;  /* 0x00000000002479c3 */ /* 0x000e620000002700 */
[----:B------:R-:W-:-:S09]  /*1250*/  UISETP.GE.AND UP0, UPT, UR22, 0x1, UPT ;  /* 0x000000011600788c */ /* 0x000fd2000bf06270 */
[----:B------:R-:W-:Y:S05]  /*1260*/  BRA.U !UP0, `(.L_x_19) ;  /* 0x0000000108d07547 */ /* 0x000fea000b800000 */
[----:B------:R-:W2:Y:S01]  /*1270*/  LDCU.128 UR12, c[0x0][0xb10] ;  /* 0x00016200ff0c77ac */ /* 0x000ea20008000c00 */
[----:B------:R-:W3:Y:S01]  /*1280*/  LDCU UR23, c[0x0][0xb0c] ;  /* 0x00016180ff1777ac */ /* 0x000ee20008000800 */
[----:B------:R-:W4:Y:S01]  /*1290*/  LDCU UR7, c[0x0][0x370] ;  /* 0x00006e00ff0777ac */ /* 0x000f220008000800 */
[----:B------:R-:W1:Y:S01]  /*12a0*/  LDCU UR8, c[0x0][0x374] ;  /* 0x00006e80ff0877ac */ /* 0x000e620008000800 */
[----:B------:R-:W1:Y:S01]  /*12b0*/  LDCU UR9, c[0x0][0xb20] ;  /* 0x00016400ff0977ac */ /* 0x000e620008000800 */
[----:B--2---:R-:W-:Y:S02]  /*12c0*/  UIMAD.WIDE.U32 UR10, UR20, UR12, URZ ;  /* 0x0000000c140a72a5 */ /* 0x004fe4000f8e00ff */
[----:B---3--:R-:W-:Y:S02]  /*12d0*/  UISETP.NE.AND UP0, UPT, UR23, 0x1, UPT ;  /* 0x000000011700788c */ /* 0x008fe4000bf05270 */
[----:B------:R-:W-:Y:S02]  /*12e0*/  UIMAD.WIDE.U32 UR16, UR24, UR15, URZ ;  /* 0x0000000f181072a5 */ /* 0x000fe4000f8e00ff */
[----:B----4-:R-:W-:Y:S01]  /*12f0*/  UIMAD.WIDE.U32 UR18, UR7, UR12, URZ ;  /* 0x0000000c071272a5 */ /* 0x010fe2000f8e00ff */
[----:B------:R-:W-:Y:S01]  /*1300*/  UMOV UR6, UR11 ;  /* 0x0000000b00067c82 */ /* 0x000fe20008000000 */
[----:B------:R-:W-:-:S02]  /*1310*/  UISETP.NE.AND UP2, UPT, UR22, 0x1, UPT ;  /* 0x000000011600788c */ /* 0x000fc4000bf45270 */
[----:B------:R-:W-:Y:S01]  /*1320*/  USHF.R.U32.HI UR6, URZ, UR13, UR6 ;  /* 0x0000000dff067299 */ /* 0x000fe20008011606 */
[----:B------:R-:W2:Y:S02]  /*1330*/  LDCU.64 UR10, c[0x0][0xb28] ;  /* 0x00016500ff0a77ac */ /* 0x000ea40008000a00 */
[----:B------:R-:W-:Y:S01]  /*1340*/  UMOV UR18, UR19 ;  /* 0x0000001300127c82 */ /* 0x000fe20008000000 */
[----:B------:R-:W-:Y:S02]  /*1350*/  USEL UR6, UR20, UR6, !UP0 ;  /* 0x0000000614067287 */ /* 0x000fe4000c000000 */
[----:B------:R-:W-:Y:S02]  /*1360*/  @UP0 USHF.R.U32.HI UR7, URZ, UR13, UR18 ;  /* 0x0000000dff070299 */ /* 0x000fe40008011612 */
[----:B------:R-:W-:Y:S02]  /*1370*/  UISETP.NE.AND UP0, UPT, UR14, 0x1, UPT ;  /* 0x000000010e00788c */ /* 0x000fe4000bf05270 */
[----:B-1----:R-:W-:Y:S01]  /*1380*/  UIMAD.WIDE.U32 UR12, UR8, UR15, URZ ;  /* 0x0000000f080c72a5 */ /* 0x002fe2000f8e00ff */
[----:B------:R-:W-:-:S02]  /*1390*/  UMOV UR5, UR17 ;  /* 0x0000001100057c82 */ /* 0x000fc40008000000 */
[----:B------:R-:W-:-:S04]  /*13a0*/  USHF.R.U32.HI UR5, URZ, UR9, UR5 ;  /* 0x00000009ff057299 */ /* 0x000fc80008011605 */
[----:B------:R-:W-:Y:S01]  /*13b0*/  UMOV UR12, UR13 ;  /* 0x0000000d000c7c82 */ /* 0x000fe20008000000 */
[----:B--2---:R-:W-:Y:S02]  /*13c0*/  UIMAD.WIDE.U32 UR16, UR7, UR10, URZ ;  /* 0x0000000a071072a5 */ /* 0x004fe4000f8e00ff */
[----:B------:R-:W-:Y:S02]  /*13d0*/  @UP0 USHF.R.U32.HI UR8, URZ, UR9, UR12 ;  /* 0x00000009ff080299 */ /* 0x000fe4000801160c */
[----:B------:R-:W-:Y:S02]  /*13e0*/  USEL UR5, UR24, UR5, !UP0 ;  /* 0x0000000518057287 */ /* 0x000fe4000c000000 */
[----:B------:R-:W-:Y:S01]  /*13f0*/  UIMAD.WIDE.U32 UR12, UR8, UR10, URZ ;  /* 0x0000000a080c72a5 */ /* 0x000fe2000f8e00ff */
[----:B------:R-:W-:Y:S02]  /*1400*/  UMOV UR16, UR17 ;  /* 0x0000001100107c82 */ /* 0x000fe40008000000 */
[----:B------:R-:W-:-:S04]  /*1410*/  @UP2 USHF.R.U32.HI UR7, URZ, UR11, UR16 ;  /* 0x0000000bff072299 */ /* 0x000fc80008011610 */
[----:B------:R-:W-:Y:S01]  /*1420*/  UMOV UR12, UR13 ;  /* 0x0000000d000c7c82 */ /* 0x000fe20008000000 */
[----:B------:R-:W-:Y:S02]  /*1430*/  UIMAD UR9, UR7, UR22, URZ ;  /* 0x00000016070972a4 */ /* 0x000fe4000f8e02ff */
[----:B------:R-:W-:Y:S02]  /*1440*/  @UP2 USHF.R.U32.HI UR8, URZ, UR11, UR12 ;  /* 0x0000000bff082299 */ /* 0x000fe4000801160c */
[----:B------:R-:W-:Y:S02]  /*1450*/  UIMAD.WIDE.U32 UR12, UR5, UR10, URZ ;  /* 0x0000000a050c72a5 */ /* 0x000fe4000f8e00ff */
[----:B------:R-:W-:Y:S02]  /*1460*/  UIMAD UR8, UR8, UR22, URZ ;  /* 0x00000016080872a4 */ /* 0x000fe4000f8e02ff */
[----:B------:R-:W-:Y:S02]  /*1470*/  UIADD3 UR12, UPT, UPT, -UR6, URZ, URZ ;  /* 0x000000ff060c7290 */ /* 0x000fe4000fffe1ff */
[----:B------:R-:W-:-:S02]  /*1480*/  UISETP.GE.AND UP0, UPT, UR5, UR8, UPT ;  /* 0x000000080500728c */ /* 0x000fc4000bf06270 */
[----:B------:R-:W-:Y:S02]  /*1490*/  UIMAD UR20, UR23, UR12, UR20 ;  /* 0x0000000c171472a4 */ /* 0x000fe4000f8e0214 */
[----:B------:R-:W-:Y:S02]  /*14a0*/  UISETP.GE.OR UP0, UPT, UR6, UR9, UP0 ;  /* 0x000000090600728c */ /* 0x000fe40008706670 */
[----:B------:R-:W-:-:S03]  /*14b0*/  UIMAD.WIDE.U32 UR8, UR6, UR10, URZ ;  /* 0x0000000a060872a5 */ /* 0x000fc6000f8e00ff */
[----:B------:R-:W-:Y:S02]  /*14c0*/  UMOV UR10, UR13 ;  /* 0x0000000d000a7c82 */ /* 0x000fe40008000000 */
[----:B------:R-:W-:-:S04]  /*14d0*/  USHF.R.U32.HI UR10, URZ, UR11, UR10 ;  /* 0x0000000bff0a7299 */ /* 0x000fc8000801160a */
[----:B------:R-:W-:Y:S02]  /*14e0*/  USEL UR8, UR5, UR10, !UP2 ;  /* 0x0000000a05087287 */ /* 0x000fe4000d000000 */
[----:B------:R-:W-:Y:S02]  /*14f0*/  @!UP0 USHF.R.U32.HI UR9, URZ, UR11, UR9 ;  /* 0x0000000bff098299 */ /* 0x000fe40008011609 */
[----:B------:R-:W-:Y:S02]  /*1500*/  UIADD3 UR10, UPT, UPT, -UR8, URZ, URZ ;  /* 0x000000ff080a7290 */ /* 0x000fe4000fffe1ff */
[----:B------:R-:W-:Y:S02]  /*1510*/  @!UP0 USEL UR9, UR6, UR9, !UP2 ;  /* 0x0000000906098287 */ /* 0x000fe4000d000000 */
[----:B------:R-:W-:Y:S02]  /*1520*/  UIMAD UR10, UR22, UR10, UR5 ;  /* 0x0000000a160a72a4 */ /* 0x000fe4000f8e0205 */
[----:B------:R-:W-:-:S02]  /*1530*/  UIADD3 UR11, UPT, UPT, -UR5, URZ, URZ ;  /* 0x000000ff050b7290 */ /* 0x000fc4000fffe1ff */
[----:B------:R-:W-:Y:S02]  /*1540*/  @!UP0 UIMAD UR7, UR10, UR7, UR9 ;  /* 0x000000070a0782a4 */ /* 0x000fe4000f8e0209 */
[----:B------:R-:W-:Y:S02]  /*1550*/  @!UP0 UIADD3 UR8, UPT, UPT, UR8, -UR9, URZ ;  /* 0x8000000908088290 */ /* 0x000fe4000fffe0ff */
[----:B------:R-:W-:Y:S02]  /*1560*/  UIMAD UR11, UR14, UR11, UR24 ;  /* 0x0000000b0e0b72a4 */ /* 0x000fe4000f8e0218 */
[----:B------:R-:W-:-:S03]  /*1570*/  @!UP0 UIMAD UR5, UR8, UR22, UR6 ;  /* 0x00000016080582a4 */ /* 0x000fc6000f8e0206 */
[----:B------:R-:W-:Y:S01]  /*1580*/  @!UP0 UMOV UR6, UR7 ;  /* 0x0000000700068c82 */ /* 0x000fe20008000000 */
[----:B------:R-:W-:Y:S02]  /*1590*/  UIMAD UR24, UR5, UR14, UR11 ;  /* 0x0000000e051872a4 */ /* 0x000fe4000f8e020b */
[----:B------:R-:W-:-:S12]  /*15a0*/  UIMAD UR20, UR6, UR23, UR20 ;  /* 0x00000017061472a4 */ /* 0x000fd8000f8e0214 */
.L_x_19:
[----:B------:R-:W-:-:S09]  /*15b0*/  UISETP.NE.AND UP0, UPT, UR25, 0x1, UPT ;  /* 0x000000011900788c */ /* 0x000fd2000bf05270 */
[----:B------:R-:W-:Y:S05]  /*15c0*/  BRA.U UP0, `(.L_x_20) ;  /* 0x0000000100447547 */ /* 0x000fea000b800000 */
[----:B------:R-:W2:Y:S01]  /*15d0*/  LDCU.128 UR12, c[0x0][0xb10] ;  /* 0x00016200ff0c77ac */ /* 0x000ea20008000c00 */
[----:B------:R-:W3:Y:S01]  /*15e0*/  LDCU UR10, c[0x0][0xb0c] ;  /* 0x00016180ff0a77ac */ /* 0x000ee20008000800 */
[----:B------:R-:W4:Y:S01]  /*15f0*/  LDCU UR11, c[0x0][0xb20] ;  /* 0x00016400ff0b77ac */ /* 0x000f220008000800 */
[----:B--2---:R-:W-:Y:S02]  /*1600*/  UIMAD.WIDE.U32 UR6, UR20, UR12, URZ ;  /* 0x0000000c140672a5 */ /* 0x004fe4000f8e00ff */
[----:B------:R-:W-:Y:S02]  /*1610*/  UIMAD.WIDE.U32 UR8, UR24, UR15, URZ ;  /* 0x0000000f180872a5 */ /* 0x000fe4000f8e00ff */
[----:B---3--:R-:W-:-:S03]  /*1620*/  UISETP.NE.AND UP0, UPT, UR10, 0x1, UPT ;  /* 0x000000010a00788c */ /* 0x008fc6000bf05270 */
[----:B------:R-:W-:Y:S02]  /*1630*/  UMOV UR6, UR7 ;  /* 0x0000000700067c82 */ /* 0x000fe40008000000 */
[----:B------:R-:W-:Y:S01]  /*1640*/  USHF.R.U32.HI UR6, URZ, UR13, UR6 ;  /* 0x0000000dff067299 */ /* 0x000fe20008011606 */
[----:B------:R-:W-:-:S03]  /*1650*/  UMOV UR5, UR9 ;  /* 0x0000000900057c82 */ /* 0x000fc60008000000 */
[----:B------:R-:W-:Y:S02]  /*1660*/  USEL UR6, UR20, UR6, !UP0 ;  /* 0x0000000614067287 */ /* 0x000fe4000c000000 */
[----:B------:R-:W-:Y:S02]  /*1670*/  UISETP.NE.AND UP0, UPT, UR14, 0x1, UPT ;  /* 0x000000010e00788c */ /* 0x000fe4000bf05270 */
[----:B----4-:R-:W-:-:S04]  /*1680*/  USHF.R.U32.HI UR5, URZ, UR11, UR5 ;  /* 0x0000000bff057299 */ /* 0x010fc80008011605 */
[----:B------:R-:W-:-:S04]  /*1690*/  USEL UR5, UR24, UR5, !UP0 ;  /* 0x0000000518057287 */ /* 0x000fc8000c000000 */
[----:B------:R-:W-:Y:S02]  /*16a0*/  UIADD3 UR7, UPT, UPT, UR6, -UR5, URZ ;  /* 0x8000000506077290 */ /* 0x000fe4000fffe0ff */
[----:B------:R-:W-:Y:S02]  /*16b0*/  UIADD3 UR5, UPT, UPT, -UR6, UR5, URZ ;  /* 0x0000000506057290 */ /* 0x000fe4000fffe1ff */
[----:B------:R-:W-:Y:S02]  /*16c0*/  UIMAD UR24, UR7, UR14, UR24 ;  /* 0x0000000e071872a4 */ /* 0x000fe4000f8e0218 */
[----:B------:R-:W-:-:S12]  /*16d0*/  UIMAD UR20, UR5, UR10, UR20 ;  /* 0x0000000a051472a4 */ /* 0x000fd8000f8e0214 */
.L_x_20:
[----:B------:R-:W-:Y:S01]  /*16e0*/  UISETP.NE.AND UP0, UPT, UR21, 0x2, UPT ;  /* 0x000000021500788c */ /* 0x000fe2000bf05270 */
[----:B------:R-:W-:Y:S09]  /*16f0*/  BRA.U !UP6, `(.L_x_21) ;  /* 0x000000010e0c7547 */ /* 0x000ff2000b800000 */
[----:B------:R-:W-:Y:S01]  /*1700*/  UCGABAR_WAIT ;  /* 0x0000000000007dc7 */ /* 0x000fe20008000000 */
[----:B------:R-:W-:Y:S01]  /*1710*/  CCTL.IVALL ;  /* 0x00000000ff00798f */ /* 0x000fe20002000000 */
[----:B------:R-:W-:Y:S05]  /*1720*/  BRA `(.L_x_22) ;  /* 0x0000000000047947 */ /* 0x000fea0003800000 */
.L_x_21:
[----:B------:R-:W-:Y:S06]  /*1730*/  BAR.SYNC.DEFER_BLOCKING 0x0 ;  /* 0x0000000000007b1d */ /* 0x000fec0000010000 */
.L_x_22:
[----:B------:R-:W-:Y:S05]  /*1740*/  BRA.U UP0, `(.L_x_23) ;  /* 0x0000001500e87547 */ /* 0x000fea000b800000 */
[----:B------:R-:W2:Y:S01]  /*1750*/  LDCU UR7, c[0x0][0x38c] ;  /* 0x00007180ff0777ac */ /* 0x000ea20008000800 */
[----:B------:R-:W-:Y:S01]  /*1760*/  PLOP3.LUT P1, PT, PT, PT, UP3, 0x80, 0x8 ;  /* 0x000000000008781c */ /* 0x000fe20003f2f038 */
[----:B------:R-:W-:Y:S01]  /*1770*/  IMAD.MOV.U32 R12, RZ, RZ, 0x1 ;  /* 0x00000001ff0c7424 */ /* 0x000fe200078e00ff */
[----:B------:R-:W-:Y:S01]  /*1780*/  ISETP.EQ.OR P2, PT, R0, RZ, P3 ;  /* 0x000000ff0000720c */ /* 0x000fe20001f42670 */
[----:B------:R-:W-:Y:S01]  /*1790*/  UISETP.NE.AND UP1, UPT, UR21, URZ, UPT ;  /* 0x000000ff1500728c */ /* 0x000fe2000bf25270 */
[----:B------:R-:W-:Y:S01]  /*17a0*/  PLOP3.LUT P1, PT, P1, PT, PT, 0x8, 0x80 ;  /* 0x000000000080781c */ /* 0x000fe20000f2e170 */
[----:B------:R-:W-:Y:S01]  /*17b0*/  USEL UR26, URZ, 0x1, UP4 ;  /* 0x00000001ff1a7887 */ /* 0x000fe2000a000000 */
[----:B------:R-:W-:Y:S01]  /*17c0*/  CS2R R10, SRZ ;  /* 0x00000000000a7805 */ /* 0x000fe2000001ff00 */
[----:B------:R-:W-:Y:S01]  /*17d0*/  IMAD.MOV.U32 R9, RZ, RZ, RZ ;  /* 0x000000ffff097224 */ /* 0x000fe200078e00ff */
[----:B------:R-:W3:Y:S01]  /*17e0*/  LDCU UR39, c[0x0][0x370] ;  /* 0x00006e00ff2777ac */ /* 0x000ee20008000800 */
[----:B------:R-:W-:Y:S01]  /*17f0*/  IMAD.MOV.U32 R8, RZ, RZ, 0x1 ;  /* 0x00000001ff087424 */ /* 0x000fe200078e00ff */
[----:B------:R-:W4:Y:S01]  /*1800*/  LDCU.64 UR28, c[0x0][0x348] ;  /* 0x00006900ff1c77ac */ /* 0x000f220008000a00 */
[----:B------:R-:W-:-:S02]  /*1810*/  USHF.R.U32.HI UR44, URZ, 0x6, UR4 ;  /* 0x00000006ff2c7899 */ /* 0x000fc40008011604 */
[----:B--2---:R-:W-:Y:S02]  /*1820*/  UIADD3 UR6, UPT, UPT, UR7, 0x3f, URZ ;  /* 0x0000003f07067890 */ /* 0x004fe4000fffe0ff */
[----:B------:R-:W-:Y:S02]  /*1830*/  UIADD3 UR45, UPT, UPT, UR7, 0x7e, URZ ;  /* 0x0000007e072d7890 */ /* 0x000fe4000fffe0ff */
[----:B------:R-:W-:Y:S01]  /*1840*/  USHF.R.S32.HI UR5, URZ, 0x1f, UR6 ;  /* 0x0000001fff057899 */ /* 0x000fe20008011406 */
[----:B------:R-:W2:Y:S03]  /*1850*/  LDCU UR38, c[0x0][0x374] ;  /* 0x00006e80ff2677ac */ /* 0x000ea60008000800 */
[----:B------:R-:W-:Y:S02]  /*1860*/  ULEA.HI UR5, UR5, UR6, URZ, 0x6 ;  /* 0x0000000605057291 */ /* 0x000fe4000f8f30ff */
[----:B------:R-:W-:-:S02]  /*1870*/  USEL UR26, UR26, 0x2, UP1 ;  /* 0x000000021a1a7887 */ /* 0x000fc40008800000 */
[----:B------:R-:W-:Y:S02]  /*1880*/  USHF.R.S32.HI UR41, URZ, 0x6, UR5 ;  /* 0x00000006ff297899 */ /* 0x000fe40008011405 */
[----:B------:R-:W-:Y:S02]  /*1890*/  UIADD3 UR5, UPT, UPT, UR7, -0x1, URZ ;  /* 0xffffffff07057890 */ /* 0x000fe4000fffe0ff */
[----:B------:R-:W-:Y:S02]  /*18a0*/  UISETP.LT.U32.AND UP0, UPT, UR41, 0xc, UPT ;  /* 0x0000000c2900788c */ /* 0x000fe4000bf01070 */
[----:B------:R-:W-:Y:S02]  /*18b0*/  UISETP.GE.U32.AND UP2, UPT, UR5, -0x7f, UPT ;  /* 0xffffff810500788c */ /* 0x000fe4000bf46070 */
[----:B------:R-:W-:Y:S01]  /*18c0*/  USEL UR40, UR41, 0xc, UP0 ;  /* 0x0000000c29287887 */ /* 0x000fe20008000000 */
[----:B------:R-:W-:-:S03]  /*18d0*/  UMOV UR6, URZ ;  /* 0x000000ff00067c82 */ /* 0x000fc60008000000 */
[----:B------:R-:W-:Y:S02]  /*18e0*/  UIADD3 UR21, UPT, UPT, UR40, -0x1, URZ ;  /* 0xffffffff28157890 */ /* 0x000fe4000fffe0ff */
[----:B------:R-:W-:-:S03]  /*18f0*/  UIADD3 UR43, UPT, UPT, UR41, -UR40, URZ ;  /* 0x80000028292b7290 */ /* 0x000fc6000fffe0ff */
[----:B------:R-:W-:-:S04]  /*1900*/  @UP2 UIADD3 UR21, UPT, UPT, UR40, URZ, URZ ;  /* 0x000000ff28152290 */ /* 0x000fc8000fffe0ff */
[----:B--234-:R-:W-:-:S12]  /*1910*/  UIADD3 UR21, UPT, UPT, UR21, 0x1, URZ ;  /* 0x0000000115157890 */ /* 0x01cfd8000fffe0ff */
.L_x_43:
[----:B------:R-:W-:Y:S01]  /*1920*/  UISETP.NE.AND UP0, UPT, UR46, URZ, UPT ;  /* 0x000000ff2e00728c */ /* 0x000fe2000bf05270 */
[----:B------:R-:W2:Y:S08]  /*1930*/  S2UR UR46, SR_CgaCtaId ;  /* 0x00000000002e79c3 */ /* 0x000eb00000008800 */
[----:B------:R-:W-:Y:S05]  /*1940*/  BRA.U UP0, `(.L_x_24) ;  /* 0x0000000100347547 */ /* 0x000fea000b800000 */
[----:B------:R-:W3:Y:S01]  /*1950*/  S2R R0, SR_CgaCtaId ;  /* 0x0000000000007919 */ /* 0x000ee20000008800 */
[----:B------:R-:W-:-:S04]  /*1960*/  MOV R2, 0x400 ;  /* 0x0000040000027802 */ /* 0x000fc80000000f00 */
[----:B---3--:R-:W-:Y:S02]  /*1970*/  LEA R0, R0, R2, 0x18 ;  /* 0x0000000200007211 */ /* 0x008fe400078ec0ff */
[----:B------:R-:W-:-:S03]  /*1980*/  SHF.L.U32 R2, R8, 0x1f, RZ ;  /* 0x0000001f08027819 */ /* 0x000fc600000006ff */
[----:B------:R-:W-:-:S04]  /*1990*/  IMAD R0, R9, 0x8, R0 ;  /* 0x0000000809007824 */ /* 0x000fc800078e0200 */
[----:B------:R-:W3:Y:S02]  /*19a0*/  SYNCS.PHASECHK.TRANS64.TRYWAIT P0, [R0+URZ+0x170], R2 ;  /* 0x00017002000075a7 */ /* 0x000ee400080011ff */
[----:B---3--:R-:W-:Y:S05]  /*19b0*/  @!P0 BRA `(.L_x_25) ;  /* 0x0000007400688947 */ /* 0x008fea0003800000 */
.L_x_136:
[----:B------:R-:W-:Y:S01]  /*19c0*/  VIADD R9, R9, 0x1 ;  /* 0x0000000109097836 */ /* 0x000fe20000000000 */
[----:B------:R3:W-:Y:S04]  /*19d0*/  SYNCS.ARRIVE.TRANS64.A1T0 RZ, [R0+URZ+0x160], RZ ;  /* 0x000160ff00ff79a7 */ /* 0x0007e800081000ff */
[----:B------:R-:W-:-:S04]  /*19e0*/  ISETP.NE.AND P0, PT, R9, 0x2, PT ;  /* 0x000000020900780c */ /* 0x000fc80003f05270 */
[----:B------:R-:W-:Y:S02]  /*19f0*/  SEL R9, R9, RZ, P0 ;  /* 0x000000ff09097207 */ /* 0x000fe40000000000 */
[----:B---3--:R-:W-:-:S04]  /*1a00*/  SEL R0, RZ, 0x1, P0 ;  /* 0x00000001ff007807 */ /* 0x008fc80000000000 */
[----:B------:R-:W-:-:S07]  /*1a10*/  LOP3.LUT R8, R8, R0, RZ, 0x3c, !PT ;  /* 0x0000000008087212 */ /* 0x000fce00078e3cff */
.L_x_24:
[----:B------:R-:W-:Y:S01]  /*1a20*/  UMOV UR7, 0x400 ;  /* 0x0000040000077882 */ /* 0x000fe20000000000 */
[----:B------:R-:W-:Y:S01]  /*1a30*/  SHF.L.U32 R0, R12, 0x1f, RZ ;  /* 0x0000001f0c007819 */ /* 0x000fe200000006ff */
[----:B--2---:R-:W-:Y:S02]  /*1a40*/  ULEA UR7, UR46, UR7, 0x18 ;  /* 0x000000072e077291 */ /* 0x004fe4000f8ec0ff */
[----:B------:R-:W-:Y:S02]  /*1a50*/  UISETP.GE.U32.AND UP0, UPT, UR45, 0x7f, UPT ;  /* 0x0000007f2d00788c */ /* 0x000fe4000bf06070 */
[----:B------:R-:W-:Y:S02]  /*1a60*/  ULEA UR5, UR6, UR7, 0x3 ;  /* 0x0000000706057291 */ /* 0x000fe4000f8e18ff */
[----:B------:R-:W-:Y:S02]  /*1a70*/  USHF.L.U32 UR35, UR20, 0x6, URZ ;  /* 0x0000000614237899 */ /* 0x000fe400080006ff */
[----:B------:R-:W-:Y:S01]  /*1a80*/  UIMAD UR11, UR24, 0xc0, UR44 ;  /* 0x000000c0180b78a4 */ /* 0x000fe2000f8e022c */
[----:B------:R-:W-:-:S04]  /*1a90*/  UMOV UR14, URZ ;  /* 0x000000ff000e7c82 */ /* 0x000fc80008000000 */
[----:B------:R2:W3:Y:S01]  /*1aa0*/  SYNCS.PHASECHK.TRANS64.TRYWAIT P0, [UR5+0x60], R0 ;  /* 0x00006000ff0075a7 */ /* 0x0004e20008001105 */
[----:B------:R-:W-:Y:S06]  /*1ab0*/  BRA.U !UP0, `(.L_x_26) ;  /* 0x0000000108bc7547 */ /* 0x000fec000b800000 */
[----:B------:R-:W-:Y:S01]  /*1ac0*/  UMOV UR13, URZ ;  /* 0x000000ff000d7c82 */ /* 0x000fe20008000000 */
[----:B------:R-:W-:-:S05]  /*1ad0*/  UMOV UR5, UR6 ;  /* 0x0000000600057c82 */ /* 0x000fca0008000000 */
.L_x_32:
[----:B---3--:R-:W-:Y:S01]  /*1ae0*/  @!P3 MOV R2, 0x4000 ;  /* 0x000040000002b802 */ /* 0x008fe20000000f00 */
[----:B------:R-:W-:Y:S01]  /*1af0*/  ULEA UR33, UR5, UR7, 0x3 ;  /* 0x0000000705217291 */ /* 0x000fe2000f8e18ff */
[----:B-1-34-:R-:W-:Y:S11]  /*1b00*/  @P0 BRA `(.L_x_27) ;  /* 0x00000000000c0947 */ /* 0x01aff60003800000 */
[----:B------:R-:W-:Y:S04]  /*1b10*/  SHF.L.U32 R3, R12, 0x1f, RZ ;  /* 0x0000001f0c037819 */ /* 0x000fe800000006ff */
[----:B------:R-:W3:Y:S02]  /*1b20*/  SYNCS.PHASECHK.TRANS64.TRYWAIT P0, [UR33+0x60], R3 ;  /* 0x00006003ff0075a7 */ /* 0x000ee40008001121 */
[----:B---3--:R-:W-:Y:S05]  /*1b30*/  @!P0 BRA `(.L_x_28) ;  /* 0x00000074001c8947 */ /* 0x008fea0003800000 */
.L_x_27:
[----:B------:R3:W-:Y:S01]  /*1b40*/  @!P3 SYNCS.ARRIVE.TRANS64 RZ, [UR33], R2 ;  /* 0x00000002ffffb9a7 */ /* 0x0007e20008000021 */
[----:B------:R-:W-:Y:S04]  /*1b50*/  ULOP3.LUT UR6, UR26, 0x2, URZ, 0xfc, !UPT ;  /* 0x000000021a067892 */ /* 0x000fe8000f8efcff */
[----:B------:R-:W-:Y:S09]  /*1b60*/  UISETP.NE.AND UP0, UPT, UR6, 0x2, UPT ;  /* 0x000000020600788c */ /* 0x000ff2000bf05270 */
[----:B------:R-:W-:Y:S05]  /*1b70*/  BRA.U UP0, `(.L_x_29) ;  /* 0x0000000100047547 */ /* 0x000fea000b800000 */
[----:B-1----:R-:W-:Y:S05]  /*1b80*/  BPT.TRAP 0x1 ;  /* 0x000000040000795c */ /* 0x002fea0000300000 */
.L_x_29:
[----:B------:R-:W-:Y:S04]  /*1b90*/  BSSY.RECONVERGENT B0, `(.L_x_30) ;  /* 0x0000003000007945 */ /* 0x000fe80003800200 */
[----:B------:R-:W-:Y:S05]  /*1ba0*/  @P2 BRA `(.L_x_31) ;  /* 0x0000000000042947 */ /* 0x000fea0003800000 */
[----:B-1----:R-:W-:Y:S05]  /*1bb0*/  BPT.TRAP 0x1 ;  /* 0x000000040000795c */ /* 0x002fea0000300000 */
.L_x_31:
[----:B-1----:R-:W-:Y:S05]  /*1bc0*/  BSYNC.RECONVERGENT B0 ;  /* 0x0000000000007941 */ /* 0x002fea0003800200 */
.L_x_30:
[----:B------:R-:W-:Y:S02]  /*1bd0*/  UIADD3 UR6, UPT, UPT, UR5, 0x1, URZ ;  /* 0x0000000105067890 */ /* 0x000fe4000fffe0ff */
[----:B------:R-:W-:Y:S02]  /*1be0*/  UIADD3 UR16, UP1, UPT, UR28, 0x80, URZ ;  /* 0x000000801c107890 */ /* 0x000fe4000ff3e0ff */
[----:B------:R-:W-:Y:S02]  /*1bf0*/  UISETP.NE.AND UP0, UPT, UR6, 0xc, UPT ;  /* 0x0000000c0600788c */ /* 0x000fe4000bf05270 */
[----:B------:R-:W-:Y:S02]  /*1c00*/  ULEA UR32, UR5, UR7, 0xc ;  /* 0x0000000705207291 */ /* 0x000fe4000f8e60ff */
[----:B------:R-:W-:Y:S02]  /*1c10*/  USEL UR9, URZ, 0x1, UP0 ;  /* 0x00000001ff097887 */ /* 0x000fe40008000000 */
[----:B------:R-:W-:Y:S02]  /*1c20*/  USEL UR6, UR6, URZ, UP0 ;  /* 0x000000ff06067287 */ /* 0x000fe40008000000 */
[----:B------:R-:W-:Y:S02]  /*1c30*/  USHF.L.U32 UR34, UR13, 0x6, URZ ;  /* 0x000000060d227899 */ /* 0x000fe400080006ff */
[----:B------:R-:W-:Y:S01]  /*1c40*/  ULEA UR8, UR6, UR7, 0x3 ;  /* 0x0000000706087291 */ /* 0x000fe2000f8e18ff */
[----:B------:R-:W-:Y:S01]  /*1c50*/  LOP3.LUT R12, R12, UR9, RZ, 0x3c, !PT ;  /* 0x000000090c0c7c12 */ /* 0x000fe2000f8e3cff */
[----:B------:R-:W-:Y:S02]  /*1c60*/  UIADD3.X UR17, UPT, UPT, URZ, UR29, URZ, UP1, !UPT ;  /* 0x0000001dff117290 */ /* 0x000fe40008ffe4ff */
[----:B------:R-:W-:Y:S01]  /*1c70*/  UIADD3 UR32, UPT, UPT, UR32, 0x5400, URZ ;  /* 0x0000540020207890 */ /* 0x000fe2000fffe0ff */
[----:B--2---:R-:W-:Y:S01]  /*1c80*/  SHF.L.U32 R0, R12, 0x1f, RZ ;  /* 0x0000001f0c007819 */ /* 0x004fe200000006ff */
[----:B------:R-:W-:Y:S02]  /*1c90*/  UIADD3 UR14, UP0, UPT, UR28, 0x180, URZ ;  /* 0x000001801c0e7890 */ /* 0x000fe4000ff1e0ff */
[----:B------:R-:W-:Y:S01]  /*1ca0*/  UIADD3 UR13, UPT, UPT, UR13, 0x1, URZ ;  /* 0x000000010d0d7890 */ /* 0x000fe2000fffe0ff */
[----:B------:R4:W1:Y:S01]  /*1cb0*/  SYNCS.PHASECHK.TRANS64.TRYWAIT P0, [UR8+0x60], R0 ;  /* 0x00006000ff0075a7 */ /* 0x0008620008001108 */
[----:B------:R-:W-:Y:S01]  /*1cc0*/  UIMAD UR8, UR5, 0x3000, UR4 ;  /* 0x00003000050878a4 */ /* 0x000fe2000f8e0204 */
[----:B------:R-:W-:Y:S01]  /*1cd0*/  UMOV UR18, 0x0 ;  /* 0x0000000000127882 */ /* 0x000fe20000000000 */
[----:B------:R-:W-:Y:S02]  /*1ce0*/  UMOV UR19, 0x10000000 ;  /* 0x1000000000137882 */ /* 0x000fe40000000000 */
[----:B------:R-:W-:Y:S01]  /*1cf0*/  UIADD3 UR8, UPT, UPT, UR7, 0x11400, UR8 ;  /* 0x0001140007087890 */ /* 0x000fe2000fffe008 */
[----:B------:R-:W-:Y:S01]  /*1d00*/  UTMALDG.3D [UR32], [UR16], desc[UR18] ;  /* 0x00001220100075b4 */ /* 0x000fe20008011000 */
[----:B------:R-:W-:Y:S02]  /*1d10*/  UIADD3.X UR15, UPT, UPT, URZ, UR29, URZ, UP0, !UPT ;  /* 0x0000001dff0f7290 */ /* 0x000fe400087fe4ff */
[----:B------:R-:W-:Y:S01]  /*1d20*/  UISETP.NE.AND UP0, UPT, UR13, UR21, UPT ;  /* 0x000000150d00728c */ /* 0x000fe2000bf05270 */
[----:B------:R-:W-:Y:S01]  /*1d30*/  UMOV UR5, 0x30000 ;  /* 0x0003000000057882 */ /* 0x000fe20000000000 */
[----:B------:R-:W-:Y:S01]  /*1d40*/  UMOV UR12, UR36 ;  /* 0x00000024000c7c82 */ /* 0x000fe20008000000 */
[----:B------:R-:W-:Y:S01]  /*1d50*/  UMOV UR9, UR33 ;  /* 0x0000002100097c82 */ /* 0x000fe20008000000 */
[----:B------:R-:W-:Y:S03]  /*1d60*/  UMOV UR10, UR34 ;  /* 0x00000022000a7c82 */ /* 0x000fe60008000000 */
[----:B------:R2:W-:Y:S02]  /*1d70*/  UTMALDG.3D.MULTICAST [UR8], [UR14], UR5, desc[UR18] ;  /* 0x000012080e0073b4 */ /* 0x0005e40008011805 */
[----:B--2---:R-:W-:Y:S01]  /*1d80*/  UMOV UR14, UR21 ;  /* 0x00000015000e7c82 */ /* 0x004fe20008000000 */
[----:B------:R-:W-:Y:S01]  /*1d90*/  UMOV UR5, UR6 ;  /* 0x0000000600057c82 */ /* 0x000fe20008000000 */
[----:B------:R-:W-:Y:S05]  /*1da0*/  BRA.U UP0, `(.L_x_32) ;  /* 0xfffffffd004c7547 */ /* 0x000fea000b83ffff */
.L_x_26:
[----:B------:R-:W-:Y:S01]  /*1db0*/  ULEA UR5, UR6, UR7, 0x3 ;  /* 0x0000000706057291 */ /* 0x000fe2000f8e18ff */
[----:B--2-4-:R-:W-:Y:S01]  /*1dc0*/  SHF.L.U32 R0, R12, 0x1f, RZ ;  /* 0x0000001f0c007819 */ /* 0x014fe200000006ff */
[----:B------:R-:W-:Y:S01]  /*1dd0*/  @!P1 SYNCS.ARRIVE.TRANS64.A1T0 RZ, [UR7+0xf8], RZ ;  /* 0x0000f8ffffff99a7 */ /* 0x000fe20008100007 */
[----:B------:R-:W-:-:S06]  /*1de0*/  UISETP.GT.AND UP0, UPT, UR41, UR40, UPT ;  /* 0x000000282900728c */ /* 0x000fcc000bf04270 */
[----:B-1-3--:R1:W2:Y:S03]  /*1df0*/  SYNCS.PHASECHK.TRANS64.TRYWAIT P0, [UR5+0x60], R0 ;  /* 0x00006000ff0075a7 */ /* 0x00a2a60008001105 */
[----:B------:R-:W-:Y:S05]  /*1e00*/  BRA.U !UP0, `(.L_x_33) ;  /* 0x0000000108c07547 */ /* 0x000fea000b800000 */
[----:B------:R-:W-:Y:S01]  /*1e10*/  UIADD3 UR13, UPT, UPT, UR43, UR14, URZ ;  /* 0x0000000e2b0d7290 */ /* 0x000fe2000fffe0ff */
[----:B------:R-:W-:-:S11]  /*1e20*/  UMOV UR5, UR6 ;  /* 0x0000000600057c82 */ /* 0x000fd60008000000 */
.L_x_39:
[----:B--2---:R-:W-:Y:S01]  /*1e30*/  @!P3 MOV R2, 0x4000 ;  /* 0x000040000002b802 */ /* 0x004fe20000000f00 */
[----:B------:R-:W-:Y:S01]  /*1e40*/  ULEA UR17, UR5, UR7, 0x3 ;  /* 0x0000000705117291 */ /* 0x000fe2000f8e18ff */
[----:B--234-:R-:W-:Y:S11]  /*1e50*/  @P0 BRA `(.L_x_34) ;  /* 0x00000000000c0947 */ /* 0x01cff60003800000 */
[----:B------:R-:W-:Y:S04]  /*1e60*/  SHF.L.U32 R3, R12, 0x1f, RZ ;  /* 0x0000001f0c037819 */ /* 0x000fe800000006ff */
[----:B------:R-:W2:Y:S02]  /*1e70*/  SYNCS.PHASECHK.TRANS64.TRYWAIT P0, [UR17+0x60], R3 ;  /* 0x00006003ff0075a7 */ /* 0x000ea40008001111 */
[----:B--2---:R-:W-:Y:S05]  /*1e80*/  @!P0 BRA `(.L_x_35) ;  /* 0x0000007000608947 */ /* 0x004fea0003800000 */
.L_x_34:
[----:B------:R2:W-:Y:S01]  /*1e90*/  @!P3 SYNCS.ARRIVE.TRANS64 RZ, [UR17], R2 ;  /* 0x00000002ffffb9a7 */ /* 0x0005e20008000011 */
[----:B------:R-:W-:Y:S04]  /*1ea0*/  ULOP3.LUT UR6, UR26, 0x2, URZ, 0xfc, !UPT ;  /* 0x000000021a067892 */ /* 0x000fe8000f8efcff */
[----:B------:R-:W-:Y:S09]  /*1eb0*/  UISETP.NE.AND UP0, UPT, UR6, 0x2, UPT ;  /* 0x000000020600788c */ /* 0x000ff2000bf05270 */
[----:B------:R-:W-:Y:S05]  /*1ec0*/  BRA.U UP0, `(.L_x_36) ;  /* 0x0000000100047547 */ /* 0x000fea000b800000 */
[----:B------:R-:W-:Y:S05]  /*1ed0*/  BPT.TRAP 0x1 ;  /* 0x000000040000795c */ /* 0x000fea0000300000 */
.L_x_36:
[----:B------:R-:W-:Y:S04]  /*1ee0*/  BSSY.RECONVERGENT B0, `(.L_x_37) ;  /* 0x0000003000007945 */ /* 0x000fe80003800200 */
[----:B------:R-:W-:Y:S05]  /*1ef0*/  @P2 BRA `(.L_x_38) ;  /* 0x0000000000042947 */ /* 0x000fea0003800000 */
[----:B------:R-:W-:Y:S05]  /*1f00*/  BPT.TRAP 0x1 ;  /* 0x000000040000795c */ /* 0x000fea0000300000 */
.L_x_38:
[----:B------:R-:W-:Y:S05]  /*1f10*/  BSYNC.RECONVERGENT B0 ;  /* 0x0000000000007941 */ /* 0x000fea0003800200 */
.L_x_37:
[----:B------:R-:W-:Y:S02]  /*1f20*/  UIADD3 UR6, UPT, UPT, UR5, 0x1, URZ ;  /* 0x0000000105067890 */ /* 0x000fe4000fffe0ff */
[----:B------:R-:W-:Y:S02]  /*1f30*/  ULEA UR16, UR5, UR7, 0xc ;  /* 0x0000000705107291 */ /* 0x000fe4000f8e60ff */
[----:B------:R-:W-:Y:S02]  /*1f40*/  UISETP.NE.AND UP0, UPT, UR6, 0xc, UPT ;  /* 0x0000000c0600788c */ /* 0x000fe4000bf05270 */
[----:B------:R-:W-:Y:S02]  /*1f50*/  UIADD3 UR24, UP1, UPT, UR28, 0x80, URZ ;  /* 0x000000801c187890 */ /* 0x000fe4000ff3e0ff */
[----:B------:R-:W-:Y:S02]  /*1f60*/  USEL UR9, URZ, 0x1, UP0 ;  /* 0x00000001ff097887 */ /* 0x000fe40008000000 */
[----:B------:R-:W-:Y:S02]  /*1f70*/  USEL UR6, UR6, URZ, UP0 ;  /* 0x000000ff06067287 */ /* 0x000fe40008000000 */
[----:B------:R-:W-:Y:S02]  /*1f80*/  USHF.L.U32 UR18, UR14, 0x6, URZ ;  /* 0x000000060e127899 */ /* 0x000fe400080006ff */
[----:B------:R-:W-:Y:S01]  /*1f90*/  ULEA UR8, UR6, UR7, 0x3 ;  /* 0x0000000706087291 */ /* 0x000fe2000f8e18ff */
[----:B------:R-:W-:Y:S01]  /*1fa0*/  LOP3.LUT R12, R12, UR9, RZ, 0x3c, !PT ;  /* 0x000000090c0c7c12 */ /* 0x000fe2000f8e3cff */
[----:B------:R-:W-:Y:S02]  /*1fb0*/  UIADD3 UR16, UPT, UPT, UR16, 0x5400, URZ ;  /* 0x0000540010107890 */ /* 0x000fe4000fffe0ff */
[----:B------:R-:W-:Y:S01]  /*1fc0*/  UIADD3.X UR25, UPT, UPT, URZ, UR29, URZ, UP1, !UPT ;  /* 0x0000001dff197290 */ /* 0x000fe20008ffe4ff */
[----:B-1----:R-:W-:Y:S01]  /*1fd0*/  SHF.L.U32 R0, R12, 0x1f, RZ ;  /* 0x0000001f0c007819 */ /* 0x002fe200000006ff */
[----:B------:R-:W-:Y:S02]  /*1fe0*/  UIADD3 UR22, UP0, UPT, UR28, 0x180, URZ ;  /* 0x000001801c167890 */ /* 0x000fe4000ff1e0ff */
[----:B------:R-:W-:Y:S01]  /*1ff0*/  UIADD3 UR14, UPT, UPT, UR14, 0x1, URZ ;  /* 0x000000010e0e7890 */ /* 0x000fe2000fffe0ff */
[----:B------:R3:W4:Y:S01]  /*2000*/  SYNCS.PHASECHK.TRANS64.TRYWAIT P0, [UR8+0x60], R0 ;  /* 0x00006000ff0075a7 */ /* 0x0007220008001108 */
[----:B------:R-:W-:Y:S01]  /*2010*/  UIMAD UR8, UR5, 0x3000, UR4 ;  /* 0x00003000050878a4 */ /* 0x000fe2000f8e0204 */
[----:B------:R-:W-:Y:S01]  /*2020*/  UMOV UR30, 0x0 ;  /* 0x00000000001e7882 */ /* 0x000fe20000000000 */
[----:B------:R-:W-:Y:S01]  /*2030*/  UMOV UR31, 0x10000000 ;  /* 0x10000000001f7882 */ /* 0x000fe20000000000 */
[----:B------:R-:W-:Y:S01]  /*2040*/  UMOV UR19, UR35 ;  /* 0x0000002300137c82 */ /* 0x000fe20008000000 */
[----:B------:R-:W-:Y:S01]  /*2050*/  UMOV UR20, UR36 ;  /* 0x0000002400147c82 */ /* 0x000fe20008000000 */
[----:B------:R-:W-:Y:S01]  /*2060*/  UIADD3 UR8, UPT, UPT, UR7, 0x11400, UR8 ;  /* 0x0001140007087890 */ /* 0x000fe2000fffe008 */
[----:B------:R-:W-:Y:S01]  /*2070*/  UTMALDG.3D [UR16], [UR24], desc[UR30] ;  /* 0x00001e10180075b4 */ /* 0x000fe20008011000 */
[----:B------:R-:W-:Y:S01]  /*2080*/  UIADD3.X UR23, UPT, UPT, URZ, UR29, URZ, UP0, !UPT ;  /* 0x0000001dff177290 */ /* 0x000fe200087fe4ff */
[----:B------:R-:W-:Y:S01]  /*2090*/  UMOV UR5, 0x30000 ;  /* 0x0003000000057882 */ /* 0x000fe20000000000 */
[----:B------:R-:W-:Y:S01]  /*20a0*/  UMOV UR12, UR36 ;  /* 0x00000024000c7c82 */ /* 0x000fe20008000000 */
[----:B------:R-:W-:Y:S01]  /*20b0*/  UMOV UR9, UR17 ;  /* 0x0000001100097c82 */ /* 0x000fe20008000000 */
[----:B------:R-:W-:Y:S01]  /*20c0*/  UMOV UR10, UR18 ;  /* 0x00000012000a7c82 */ /* 0x000fe20008000000 */
[----:B------:R-:W-:Y:S04]  /*20d0*/  UISETP.NE.AND UP0, UPT, UR14, UR13, UPT ;  /* 0x0000000d0e00728c */ /* 0x000fe8000bf05270 */
[----:B------:R1:W-:Y:S02]  /*20e0*/  UTMALDG.3D.MULTICAST [UR8], [UR22], UR5, desc[UR30] ;  /* 0x00001e08160073b4 */ /* 0x0003e40008011805 */
[----:B-1----:R-:W-:Y:S03]  /*20f0*/  UMOV UR5, UR6 ;  /* 0x0000000600057c82 */ /* 0x002fe60008000000 */
[----:B------:R-:W-:Y:S05]  /*2100*/  BRA.U UP0, `(.L_x_39) ;  /* 0xfffffffd00487547 */ /* 0x000fea000b83ffff */
.L_x_33:
[C---:B------:R-:W-:Y:S01]  /*2110*/  LEA R3, R11.reuse, UR7, 0x3 ;  /* 0x000000070b037c11 */ /* 0x040fe2000f8e18ff */
[----:B------:R-:W-:Y:S01]  /*2120*/  NOP ;  /* 0x0000000000007918 */ /* 0x000fe20000000000 */
[----:B-1-3--:R-:W-:Y:S02]  /*2130*/  SHF.L.U32 R0, R10, 0x1f, RZ ;  /* 0x0000001f0a007819 */ /* 0x00afe400000006ff */
[----:B------:R-:W-:Y:S02]  /*2140*/  LEA R4, R11, UR7, 0x4 ;  /* 0x000000070b047c11 */ /* 0x000fe4000f8e20ff */
[----:B--2-4-:R-:W1:Y:S02]  /*2150*/  SYNCS.PHASECHK.TRANS64.TRYWAIT P0, [R3+URZ+0x100], R0 ;  /* 0x00010000030075a7 */ /* 0x014e6400080011ff */
[----:B-1----:R-:W-:Y:S05]  /*2160*/  @!P0 BRA `(.L_x_40) ;  /* 0x0000006c00c08947 */ /* 0x002fea0003800000 */
.L_x_139:
[----:B------:R-:W2:Y:S01]  /*2170*/  LDS.128 R4, [R4+0x190] ;  /* 0x0001900004047984 */ /* 0x000ea20000000c00 */
[----:B------:R-:W-:Y:S01]  /*2180*/  UISETP.GE.AND UP0, UPT, UR42, 0x1, UPT ;  /* 0x000000012a00788c */ /* 0x000fe2000bf06270 */
[----:B------:R-:W-:Y:S01]  /*2190*/  @!PT LDS RZ, [RZ] ;  /* 0x00000000fffff984 */ /* 0x000fe20000000800 */
[----:B------:R-:W-:Y:S01]  /*21a0*/  @!PT LDS RZ, [RZ] ;  /* 0x00000000fffff984 */ /* 0x000fe20000000800 */
[----:B------:R-:W-:Y:S01]  /*21b0*/  @!PT LDS RZ, [RZ] ;  /* 0x00000000fffff984 */ /* 0x000fe20000000800 */
[----:B------:R-:W-:Y:S01]  /*21c0*/  @!PT LDS RZ, [RZ] ;  /* 0x00000000fffff984 */ /* 0x000fe20000000800 */
[----:B------:R3:W-:Y:S06]  /*21d0*/  MEMBAR.ALL.CTA ;  /* 0x0000000000007992 */ /* 0x0007ec0000008000 */
[----:B---3--:R-:W3:Y:S01]  /*21e0*/  FENCE.VIEW.ASYNC.S ;  /* 0x00000000000073c6 */ /* 0x008ee20000000000 */
[----:B--2---:R-:W-:-:S13]  /*21f0*/  LOP3.LUT P0, RZ, R6, 0x1, RZ, 0xc0, !PT ;  /* 0x0000000106ff7812 */ /* 0x004fda000780c0ff */
[----:B---3--:R-:W-:Y:S01]  /*2200*/  VOTEU.ANY UP1, P0 ;  /* 0x0000000000ff7886 */ /* 0x008fe20000020100 */
[----:B------:R-:W-:-:S13]  /*2210*/  PLOP3.LUT P0, PT, PT, PT, UP1, 0x80, 0x8 ;  /* 0x000000000008781c */ /* 0x000fda0003f0f018 */
[----:B-1----:R-:W-:Y:S02]  /*2220*/  @P0 LOP3.LUT R0, R5, 0xffff, RZ, 0xc0, !PT ;  /* 0x0000ffff05000812 */ /* 0x002fe400078ec0ff */
[----:B------:R-:W-:Y:S02]  /*2230*/  @P0 MOV R2, R4 ;  /* 0x0000000400020202 */ /* 0x000fe40000000f00 */
[----:B------:R-:W-:Y:S01]  /*2240*/  @P0 R2UR UR8, R0 ;  /* 0x00000000000802ca */ /* 0x000fe200000e0000 */
[----:B------:R-:W-:Y:S01]  /*2250*/  VIADD R0, R3, 0x110 ;  /* 0x0000011003007836 */ /* 0x000fe20000000000 */
[----:B------:R-:W-:Y:S02]  /*2260*/  @P0 SHF.R.U32.HI R4, RZ, 0x10, R5 ;  /* 0x00000010ff040819 */ /* 0x000fe40000011605 */
[----:B------:R-:W-:Y:S02]  /*2270*/  @P0 R2UR UR9, R2 ;  /* 0x00000000020902ca */ /* 0x000fe400000e0000 */
[----:B------:R-:W-:-:S02]  /*2280*/  PRMT R0, RZ, 0x654, R0 ;  /* 0x00000654ff007816 */ /* 0x000fc40000000000 */
[----:B------:R-:W-:Y:S02]  /*2290*/  @P0 R2UR UR5, R4 ;  /* 0x00000000040502ca */ /* 0x000fe400000e0000 */
[----:B------:R1:W-:Y:S03]  /*22a0*/  SYNCS.ARRIVE.TRANS64.RED.A1T0 RZ, [R0+URZ], RZ ;  /* 0x000000ff00ff79a7 */ /* 0x0003e600081004ff */
[----:B------:R-:W-:-:S04]  /*22b0*/  @UP1 UMOV UR27, UR8 ;  /* 0x00000008001b1c82 */ /* 0x000fc80008000000 */
[----:B------:R-:W-:-:S04]  /*22c0*/  @UP1 UMOV UR37, UR9 ;  /* 0x0000000900251c82 */ /* 0x000fc80008000000 */
[----:B------:R-:W-:Y:S01]  /*22d0*/  @UP1 UMOV UR36, UR5 ;  /* 0x0000000500241c82 */ /* 0x000fe20008000000 */
[----:B------:R-:W-:Y:S05]  /*22e0*/  BRA.U !UP0, `(.L_x_41) ;  /* 0x0000000108d47547 */ /* 0x000fea000b800000 */
[----:B------:R-:W2:Y:S01]  /*22f0*/  LDCU.128 UR12, c[0x0][0xb10] ;  /* 0x00016200ff0c77ac */ /* 0x000ea20008000c00 */
[----:B------:R-:W3:Y:S01]  /*2300*/  LDCU UR24, c[0x0][0xb20] ;  /* 0x00016400ff1877ac */ /* 0x000ee20008000800 */
[----:B------:R-:W4:Y:S01]  /*2310*/  LDCU UR20, c[0x0][0xb0c] ;  /* 0x00016180ff1477ac */ /* 0x000f220008000800 */
[----:B------:R-:W1:Y:S01]  /*2320*/  LDCU.64 UR10, c[0x0][0xb28] ;  /* 0x00016500ff0a77ac */ /* 0x000e620008000a00 */
[----:B------:R-:W-:Y:S02]  /*2330*/  UISETP.NE.AND UP3, UPT, UR42, 0x1, UPT ;  /* 0x000000012a00788c */ /* 0x000fe4000bf65270 */
[----:B--2---:R-:W-:Y:S02]  /*2340*/  UIMAD.WIDE.U32 UR16, UR38, UR15, URZ ;  /* 0x0000000f261072a5 */ /* 0x004fe4000f8e00ff */
[----:B------:R-:W-:Y:S02]  /*2350*/  UIMAD.WIDE.U32 UR8, UR39, UR12, URZ ;  /* 0x0000000c270872a5 */ /* 0x000fe4000f8e00ff */
[----:B------:R-:W-:-:S02]  /*2360*/  UISETP.NE.AND UP0, UPT, UR14, 0x1, UPT ;  /* 0x000000010e00788c */ /* 0x000fc4000bf05270 */
[----:B------:R-:W-:Y:S01]  /*2370*/  UIMAD.WIDE.U32 UR22, UR27, UR15, URZ ;  /* 0x0000000f1b1672a5 */ /* 0x000fe2000f8e00ff */
[----:B------:R-:W-:Y:S02]  /*2380*/  UMOV UR16, UR17 ;  /* 0x0000001100107c82 */ /* 0x000fe40008000000 */
[----:B------:R-:W-:Y:S01]  /*2390*/  UMOV UR8, UR9 ;  /* 0x0000000900087c82 */ /* 0x000fe20008000000 */
[----:B---3--:R-:W-:Y:S02]  /*23a0*/  USHF.R.U32.HI UR16, URZ, UR24, UR16 ;  /* 0x00000018ff107299 */ /* 0x008fe40008011610 */
[----:B------:R-:W-:Y:S02]  /*23b0*/  USHF.R.U32.HI UR9, URZ, UR13, UR8 ;  /* 0x0000000dff097299 */ /* 0x000fe40008011608 */
[----:B----4-:R-:W-:Y:S02]  /*23c0*/  UISETP.NE.AND UP2, UPT, UR20, 0x1, UPT ;  /* 0x000000011400788c */ /* 0x010fe4000bf45270 */
[----:B------:R-:W-:-:S02]  /*23d0*/  USEL UR8, UR38, UR16, !UP0 ;  /* 0x0000001026087287 */ /* 0x000fc4000c000000 */
[----:B------:R-:W-:Y:S02]  /*23e0*/  USEL UR9, UR39, UR9, !UP2 ;  /* 0x0000000927097287 */ /* 0x000fe4000d000000 */
[----:B-1----:R-:W-:Y:S01]  /*23f0*/  UIMAD.WIDE.U32 UR16, UR8, UR10, URZ ;  /* 0x0000000a081072a5 */ /* 0x002fe2000f8e00ff */
[----:B------:R-:W-:Y:S01]  /*2400*/  UMOV UR5, UR23 ;  /* 0x0000001700057c82 */ /* 0x000fe20008000000 */
[----:B------:R-:W-:Y:S02]  /*2410*/  UIMAD.WIDE.U32 UR18, UR37, UR12, URZ ;  /* 0x0000000c251272a5 */ /* 0x000fe4000f8e00ff */
[----:B------:R-:W-:-:S03]  /*2420*/  UIMAD.WIDE.U32 UR22, UR9, UR10, URZ ;  /* 0x0000000a091672a5 */ /* 0x000fc6000f8e00ff */
[----:B------:R-:W-:Y:S01]  /*2430*/  UMOV UR16, UR17 ;  /* 0x0000001100107c82 */ /* 0x000fe20008000000 */
[----:B------:R-:W-:Y:S02]  /*2440*/  USHF.R.U32.HI UR5, URZ, UR24, UR5 ;  /* 0x00000018ff057299 */ /* 0x000fe40008011605 */
[----:B------:R-:W-:Y:S01]  /*2450*/  @UP3 USHF.R.U32.HI UR8, URZ, UR11, UR16 ;  /* 0x0000000bff083299 */ /* 0x000fe20008011610 */
[----:B------:R-:W-:Y:S01]  /*2460*/  UMOV UR18, UR19 ;  /* 0x0000001300127c82 */ /* 0x000fe20008000000 */
[----:B------:R-:W-:Y:S01]  /*2470*/  UMOV UR22, UR23 ;  /* 0x0000001700167c82 */ /* 0x000fe20008000000 */
[----:B------:R-:W-:Y:S02]  /*2480*/  USHF.R.U32.HI UR13, URZ, UR13, UR18 ;  /* 0x0000000dff0d7299 */ /* 0x000fe40008011612 */
[----:B------:R-:W-:Y:S02]  /*2490*/  USEL UR5, UR27, UR5, !UP0 ;  /* 0x000000051b057287 */ /* 0x000fe4000c000000 */
[----:B------:R-:W-:-:S02]  /*24a0*/  @UP3 USHF.R.U32.HI UR9, URZ, UR11, UR22 ;  /* 0x0000000bff093299 */ /* 0x000fc40008011616 */
[----:B------:R-:W-:Y:S02]  /*24b0*/  UIMAD UR12, UR42, UR8, URZ ;  /* 0x000000082a0c72a4 */ /* 0x000fe4000f8e02ff */
[----:B------:R-:W-:Y:S02]  /*24c0*/  USEL UR8, UR37, UR13, !UP2 ;  /* 0x0000000d25087287 */ /* 0x000fe4000d000000 */
[----:B------:R-:W-:Y:S02]  /*24d0*/  UIMAD UR15, UR42, UR9, URZ ;  /* 0x000000092a0f72a4 */ /* 0x000fe4000f8e02ff */
[----:B------:R-:W-:Y:S02]  /*24e0*/  UISETP.GE.AND UP0, UPT, UR5, UR12, UPT ;  /* 0x0000000c0500728c */ /* 0x000fe4000bf06270 */
[----:B------:R-:W-:Y:S02]  /*24f0*/  UIMAD.WIDE.U32 UR12, UR5, UR10, URZ ;  /* 0x0000000a050c72a5 */ /* 0x000fe4000f8e00ff */
[----:B------:R-:W-:-:S02]  /*2500*/  UISETP.GE.OR UP0, UPT, UR8, UR15, UP0 ;  /* 0x0000000f0800728c */ /* 0x000fc40008706670 */
[----:B------:R-:W-:Y:S02]  /*2510*/  UIMAD.WIDE.U32 UR16, UR8, UR10, URZ ;  /* 0x0000000a081072a5 */ /* 0x000fe4000f8e00ff */
[----:B------:R-:W-:Y:S01]  /*2520*/  UIADD3 UR15, UPT, UPT, -UR8, URZ, URZ ;  /* 0x000000ff080f7290 */ /* 0x000fe2000fffe1ff */
[----:B------:R-:W-:Y:S01]  /*2530*/  UMOV UR12, UR13 ;  /* 0x0000000d000c7c82 */ /* 0x000fe20008000000 */
[----:B------:R-:W-:Y:S02]  /*2540*/  UIADD3 UR13, UPT, UPT, -UR5, URZ, URZ ;  /* 0x000000ff050d7290 */ /* 0x000fe4000fffe1ff */
[----:B------:R-:W-:-:S03]  /*2550*/  USHF.R.U32.HI UR12, URZ, UR11, UR12 ;  /* 0x0000000bff0c7299 */ /* 0x000fc6000801160c */
[----:B------:R-:W-:Y:S01]  /*2560*/  @!UP0 UMOV UR10, UR17 ;  /* 0x00000011000a8c82 */ /* 0x000fe20008000000 */
[----:B------:R-:W-:Y:S02]  /*2570*/  UIMAD UR13, UR14, UR13, UR27 ;  /* 0x0000000d0e0d72a4 */ /* 0x000fe4000f8e021b */
[----:B------:R-:W-:Y:S02]  /*2580*/  USEL UR12, UR5, UR12, !UP3 ;  /* 0x0000000c050c7287 */ /* 0x000fe4000d800000 */
[----:B------:R-:W-:Y:S02]  /*2590*/  @!UP0 USHF.R.U32.HI UR10, URZ, UR11, UR10 ;  /* 0x0000000bff0a8299 */ /* 0x000fe4000801160a */
[----:B------:R-:W-:Y:S02]  /*25a0*/  UIADD3 UR11, UPT, UPT, -UR12, URZ, URZ ;  /* 0x000000ff0c0b7290 */ /* 0x000fe4000fffe1ff */
[----:B------:R-:W-:Y:S02]  /*25b0*/  @!UP0 USEL UR10, UR8, UR10, !UP3 ;  /* 0x0000000a080a8287 */ /* 0x000fe4000d800000 */
[----:B------:R-:W-:-:S02]  /*25c0*/  UIMAD UR11, UR42, UR11, UR5 ;  /* 0x0000000b2a0b72a4 */ /* 0x000fc4000f8e0205 */
[----:B------:R-:W-:Y:S02]  /*25d0*/  @!UP0 UIADD3 UR12, UPT, UPT, UR12, -UR10, URZ ;  /* 0x8000000a0c0c8290 */ /* 0x000fe4000fffe0ff */
[----:B------:R-:W-:Y:S02]  /*25e0*/  @!UP0 UIMAD UR10, UR11, UR9, UR10 ;  /* 0x000000090b0a82a4 */ /* 0x000fe4000f8e020a */
[----:B------:R-:W-:Y:S02]  /*25f0*/  @!UP0 UIMAD UR5, UR42, UR12, UR8 ;  /* 0x0000000c2a0582a4 */ /* 0x000fe4000f8e0208 */
[----:B------:R-:W-:Y:S02]  /*2600*/  UIMAD UR9, UR20, UR15, UR37 ;  /* 0x0000000f140972a4 */ /* 0x000fe4000f8e0225 */
[----:B------:R-:W-:Y:S01]  /*2610*/  UIMAD UR27, UR5, UR14, UR13 ;  /* 0x0000000e051b72a4 */ /* 0x000fe2000f8e020d */
[----:B------:R-:W-:Y:S02]  /*2620*/  @!UP0 UMOV UR8, UR10 ;  /* 0x0000000a00088c82 */ /* 0x000fe40008000000 */
[----:B------:R-:W-:-:S12]  /*2630*/  UIMAD UR37, UR8, UR20, UR9 ;  /* 0x00000014082572a4 */ /* 0x000fd8000f8e0209 */
.L_x_41:
[----:B------:R-:W2:Y:S02]  /*2640*/  LDCU UR5, c[0x0][0xb30] ;  /* 0x00016600ff0577ac */ /* 0x000ea40008000800 */
[----:B--2---:R-:W-:-:S09]  /*2650*/  UISETP.NE.AND UP0, UPT, UR5, 0x1, UPT ;  /* 0x000000010500788c */ /* 0x004fd2000bf05270 */
[----:B------:R-:W-:Y:S05]  /*2660*/  BRA.U UP0, `(.L_x_42) ;  /* 0x0000000100447547 */ /* 0x000fea000b800000 */
[----:B------:R-:W2:Y:S01]  /*2670*/  LDCU.128 UR12, c[0x0][0xb10] ;  /* 0x00016200ff0c77ac */ /* 0x000ea20008000c00 */
[----:B------:R-:W3:Y:S01]  /*2680*/  LDCU UR16, c[0x0][0xb0c] ;  /* 0x00016180ff1077ac */ /* 0x000ee20008000800 */
[----:B------:R-:W4:Y:S01]  /*2690*/  LDCU UR17, c[0x0][0xb20] ;  /* 0x00016400ff1177ac */ /* 0x000f220008000800 */
[----:B--2---:R-:W-:Y:S02]  /*26a0*/  UIMAD.WIDE.U32 UR10, UR37, UR12, URZ ;  /* 0x0000000c250a72a5 */ /* 0x004fe4000f8e00ff */
[----:B------:R-:W-:Y:S02]  /*26b0*/  UIMAD.WIDE.U32 UR8, UR27, UR15, URZ ;  /* 0x0000000f1b0872a5 */ /* 0x000fe4000f8e00ff */
[----:B---3--:R-:W-:Y:S02]  /*26c0*/  UISETP.NE.AND UP2, UPT, UR16, 0x1, UPT ;  /* 0x000000011000788c */ /* 0x008fe4000bf45270 */
[----:B------:R-:W-:Y:S01]  /*26d0*/  UISETP.NE.AND UP0, UPT, UR14, 0x1, UPT ;  /* 0x000000010e00788c */ /* 0x000fe2000bf05270 */
[----:B------:R-:W-:-:S02]  /*26e0*/  UMOV UR10, UR11 ;  /* 0x0000000b000a7c82 */ /* 0x000fc40008000000 */
[----:B------:R-:W-:Y:S01]  /*26f0*/  UMOV UR5, UR9 ;  /* 0x0000000900057c82 */ /* 0x000fe20008000000 */
[----:B------:R-:W-:Y:S02]  /*2700*/  USHF.R.U32.HI UR13, URZ, UR13, UR10 ;  /* 0x0000000dff0d7299 */ /* 0x000fe4000801160a */
[----:B----4-:R-:W-:Y:S02]  /*2710*/  USHF.R.U32.HI UR5, URZ, UR17, UR5 ;  /* 0x00000011ff057299 */ /* 0x010fe40008011605 */
[----:B------:R-:W-:Y:S02]  /*2720*/  USEL UR8, UR37, UR13, !UP2 ;  /* 0x0000000d25087287 */ /* 0x000fe4000d000000 */
[----:B------:R-:W-:-:S04]  /*2730*/  USEL UR5, UR27, UR5, !UP0 ;  /* 0x000000051b057287 */ /* 0x000fc8000c000000 */
[----:B------:R-:W-:Y:S02]  /*2740*/  UIADD3 UR9, UPT, UPT, UR8, -UR5, URZ ;  /* 0x8000000508097290 */ /* 0x000fe4000fffe0ff */
[----:B------:R-:W-:Y:S02]  /*2750*/  UIADD3 UR5, UPT, UPT, -UR8, UR5, URZ ;  /* 0x0000000508057290 */ /* 0x000fe4000fffe1ff */
[----:B------:R-:W-:Y:S02]  /*2760*/  UIMAD UR27, UR9, UR14, UR27 ;  /* 0x0000000e091b72a4 */ /* 0x000fe4000f8e021b */
[----:B------:R-:W-:-:S12]  /*2770*/  UIMAD UR37, UR5, UR16, UR37 ;  /* 0x00000010052572a4 */ /* 0x000fd8000f8e0225 */
.L_x_42:
[----:B------:R-:W-:Y:S01]  /*2780*/  VIADD R11, R11, 0x1 ;  /* 0x000000010b0b7836 */ /* 0x000fe20000000000 */
[----:B------:R-:W-:Y:S02]  /*2790*/  R2UR UR8, R80 ;  /* 0x00000000500872ca */ /* 0x000fe400000e0000 */
[----:B------:R-:W-:Y:S02]  /*27a0*/  R2UR UR5, R79 ;  /* 0x000000004f0572ca */ /* 0x000fe400000e0000 */
[C---:B------:R-:W-:Y:S02]  /*27b0*/  ISETP.NE.AND P0, PT, R11.reuse, 0x2, PT ;  /* 0x000000020b00780c */ /* 0x040fe40003f05270 */
[----:B------:R-:W-:Y:S02]  /*27c0*/  PLOP3.LUT P1, PT, PT, PT, PT, 0x80, 0x8 ;  /* 0x000000000008781c */ /* 0x000fe40003f2f070 */
[----:B-1----:R-:W-:Y:S02]  /*27d0*/  SEL R0, RZ, 0x1, P0 ;  /* 0x00000001ff007807 */ /* 0x002fe40000000000 */
[----:B------:R-:W-:-:S02]  /*27e0*/  SEL R11, R11, RZ, P0 ;  /* 0x000000ff0b0b7207 */ /* 0x000fc40000000000 */
[----:B------:R-:W-:Y:S01]  /*27f0*/  LOP3.LUT R10, R10, R0, RZ, 0x3c, !PT ;  /* 0x000000000a0a7212 */ /* 0x000fe200078e3cff */
[----:B------:R-:W-:Y:S02]  /*2800*/  UIADD3 UR20, UPT, UPT, UR37, UR8, URZ ;  /* 0x0000000825147290 */ /* 0x000fe4000fffe0ff */
[----:B------:R-:W-:Y:S01]  /*2810*/  UIADD3 UR24, UPT, UPT, UR27, UR5, URZ ;  /* 0x000000051b187290 */ /* 0x000fe2000fffe0ff */
[----:B------:R-:W-:Y:S11]  /*2820*/  BRA.U UP1, `(.L_x_43) ;  /* 0xfffffff1013c7547 */ /* 0x000ff6000b83ffff */
[----:B------:R-:W-:Y:S01]  /*2830*/  UIADD3 UR7, UPT, UPT, UR7, 0x60, URZ ;  /* 0x0000006007077890 */ /* 0x000fe2000fffe0ff */
[----:B------:R-:W-:-:S03]  /*2840*/  SHF.L.U32 R2, R12, 0x1f, RZ ;  /* 0x0000001f0c027819 */ /* 0x000fc600000006ff */
[----:B------:R-:W-:-:S09]  /*2850*/  ULEA UR4, UR6, UR7, 0x3 ;  /* 0x0000000706047291 */ /* 0x000fd2000f8e18ff */
[----:B------:R-:W1:Y:S02]  /*2860*/  SYNCS.PHASECHK.TRANS64.TRYWAIT P0, [UR4], R2 ;  /* 0x00000002ff0075a7 */ /* 0x000e640008001104 */
[----:B-1----:R-:W-:Y:S05]  /*2870*/  @!P0 BRA `(.L_x_44) ;  /* 0x0000006800108947 */ /* 0x002fea0003800000 */
.L_x_141:
[----:B------:R-:W-:-:S04]  /*2880*/  UIADD3 UR4, UPT, UPT, UR6, 0x1, URZ ;  /* 0x0000000106047890 */ /* 0x000fc8000fffe0ff */
[----:B------:R-:W-:-:S04]  /*2890*/  UISETP.NE.AND UP0, UPT, UR4, 0xc, UPT ;  /* 0x0000000c0400788c */ /* 0x000fc8000bf05270 */
[----:B------:R-:W-:Y:S02]  /*28a0*/  USEL UR6, URZ, 0x1, UP0 ;  /* 0x00000001ff067887 */ /* 0x000fe40008000000 */
[----:B------:R-:W-:-:S04]  /*28b0*/  USEL UR4, UR4, URZ, UP0 ;  /* 0x000000ff04047287 */ /* 0x000fc80008000000 */
[----:B------:R-:W-:Y:S01]  /*28c0*/  ULEA UR5, UR4, UR7, 0x3 ;  /* 0x0000000704057291 */ /* 0x000fe2000f8e18ff */
[----:B-1----:R-:W-:-:S04]  /*28d0*/  LOP3.LUT R2, R12, UR6, RZ, 0x3c, !PT ;  /* 0x000000060c027c12 */ /* 0x002fc8000f8e3cff */
[----:B------:R-:W-:-:S04]  /*28e0*/  SHF.L.U32 R3, R2, 0x1f, RZ ;  /* 0x0000001f02037819 */ /* 0x000fc800000006ff */
[----:B------:R-:W1:Y:S02]  /*28f0*/  SYNCS.PHASECHK.TRANS64.TRYWAIT P0, [UR5], R3 ;  /* 0x00000003ff0075a7 */ /* 0x000e640008001105 */
[----:B-1----:R-:W-:Y:S05]  /*2900*/  @!P0 BRA `(.L_x_45) ;  /* 0x0000006800048947 */ /* 0x002fea0003800000 */
.L_x_143:
[----:B------:R-:W-:-:S04]  /*2910*/  UIADD3 UR4, UPT, UPT, UR4, 0x1, URZ ;  /* 0x0000000104047890 */ /* 0x000fc8000fffe0ff */
[----:B------:R-:W-:-:S04]  /*2920*/  UISETP.NE.AND UP0, UPT, UR4, 0xc, UPT ;  /* 0x0000000c0400788c */ /* 0x000fc8000bf05270 */
[----:B------:R-:W-:Y:S02]  /*2930*/  USEL UR6, URZ, 0x1, UP0 ;  /* 0x00000001ff067887 */ /* 0x000fe40008000000 */
[----:B------:R-:W-:-:S04]  /*2940*/  USEL UR4, UR4, URZ, UP0 ;  /* 0x000000ff04047287 */ /* 0x000fc80008000000 */
[----:B------:R-:W-:Y:S01]  /*2950*/  ULEA UR5, UR4, UR7, 0x3 ;  /* 0x0000000704057291 */ /* 0x000fe2000f8e18ff */
[----:B------:R-:W-:-:S04]  /*2960*/  LOP3.LUT R2, R2, UR6, RZ, 0x3c, !PT ;  /* 0x0000000602027c12 */ /* 0x000fc8000f8e3cff */
[----:B-1----:R-:W-:-:S04]  /*2970*/  SHF.L.U32 R3, R2, 0x1f, RZ ;  /* 0x0000001f02037819 */ /* 0x002fc800000006ff */
[----:B------:R-:W1:Y:S02]  /*2980*/  SYNCS.PHASECHK.TRANS64.TRYWAIT P0, [UR5], R3 ;  /* 0x00000003ff0075a7 */ /* 0x000e640008001105 */
[----:B-1----:R-:W-:Y:S05]  /*2990*/  @!P0 BRA `(.L_x_46) ;  /* 0x0000006400f88947 */ /* 0x002fea0003800000 */
.L_x_145:
        /* <DEDUP_REMOVED lines=9> */
.L_x_147:
        /* <DEDUP_REMOVED lines=9> */
.L_x_149:
        /* <DEDUP_REMOVED lines=9> */
.L_x_151:
        /* <DEDUP_REMOVED lines=9> */
.L_x_153:
        /* <DEDUP_REMOVED lines=9> */
.L_x_155:
        /* <DEDUP_REMOVED lines=9> */
.L_x_157:
        /* <DEDUP_REMOVED lines=9> */
.L_x_159:
        /* <DEDUP_REMOVED lines=9> */
.L_x_161:
[----:B------:R-:W-:-:S04]  /*2e20*/  UIADD3 UR4, UPT, UPT, UR4, 0x1, URZ ;  /* 0x0000000104047890 */ /* 0x000fc8000fffe0ff */
[----:B------:R-:W-:-:S04]  /*2e30*/  UISETP.NE.AND UP0, UPT, UR4, 0xc, UPT ;  /* 0x0000000c0400788c */ /* 0x000fc8000bf05270 */
[----:B------:R-:W-:Y:S02]  /*2e40*/  USEL UR5, URZ, 0x1, UP0 ;  /* 0x00000001ff057887 */ /* 0x000fe40008000000 */
[----:B------:R-:W-:-:S04]  /*2e50*/  USEL UR4, UR4, URZ, UP0 ;  /* 0x000000ff04047287 */ /* 0x000fc80008000000 */
[----:B------:R-:W-:Y:S01]  /*2e60*/  ULEA UR4, UR4, UR7, 0x3 ;  /* 0x0000000704047291 */ /* 0x000fe2000f8e18ff */
[----:B------:R-:W-:-:S04]  /*2e70*/  LOP3.LUT R2, R2, UR5, RZ, 0x3c, !PT ;  /* 0x0000000502027c12 */ /* 0x000fc8000f8e3cff */
[----:B------:R-:W-:Y:S01]  /*2e80*/  SHF.L.U32 R2, R2, 0x1f, RZ ;  /* 0x0000001f02027819 */ /* 0x000fe200000006ff */
[----:B-1----:R-:W-:-:S07]  /*2e90*/  IMAD.U32 R0, RZ, RZ, UR4 ;  /* 0x00000004ff007e24 */ /* 0x002fce000f8e00ff */
.L_x_55:
[----:B-1----:R1:W2:Y:S02]  /*2ea0*/  SYNCS.PHASECHK.TRANS64.TRYWAIT P0, [R0+URZ], R2 ;  /* 0x00000002000075a7 */ /* 0x0022a400080011ff */
[----:B--2---:R-:W-:Y:S05]  /*2eb0*/  @!P0 NANOSLEEP.SYNCS 0x989680 ;  /* 0x009896800000895d */ /* 0x004fea0003900000 */
[----:B------:R-:W2:Y:S02]  /*2ec0*/  @!P0 SYNCS.PHASECHK.TRANS64 P0, [R0+URZ], R2 ;  /* 0x00000002000085a7 */ /* 0x000ea400080010ff */
[----:B--2---:R-:W-:Y:S05]  /*2ed0*/  @P0 EXIT ;  /* 0x000000000000094d */ /* 0x004fea0003800000 */
[----:B------:R-:W-:Y:S05]  /*2ee0*/  BRA `(.L_x_55) ;  /* 0xfffffffc00ec7947 */ /* 0x000fea000383ffff */
.L_x_23:
[----:B------:R-:W-:-:S04]  /*2ef0*/  UISETP.NE.AND UP0, UPT, UR46, URZ, UPT ;  /* 0x000000ff2e00728c */ /* 0x000fc8000bf05270 */
[----:B------:R-:W-:-:S09]  /*2f00*/  UISETP.NE.OR UP0, UPT, UR21, 0x1, UP0 ;  /* 0x000000011500788c */ /* 0x000fd20008705670 */
[----:B------:R-:W-:Y:S05]  /*2f10*/  BRA.U UP0, `(.L_x_56) ;  /* 0x0000000500487547 */ /* 0x000fea000b800000 */
[----:B------:R-:W-:Y:S01]  /*2f20*/  ISETP.GE.U32.AND P2, PT, R0, 0x2, PT ;  /* 0x000000020000780c */ /* 0x000fe20003f46070 */
[----:B------:R-:W-:Y:S01]  /*2f30*/  IMAD.MOV.U32 R12, RZ, RZ, 0x1 ;  /* 0x00000001ff0c7424 */ /* 0x000fe200078e00ff */
[----:B------:R-:W-:Y:S02]  /*2f40*/  CS2R R10, SRZ ;  /* 0x00000000000a7805 */ /* 0x000fe4000001ff00 */
[----:B------:R-:W-:Y:S01]  /*2f50*/  CS2R R8, SRZ ;  /* 0x0000000000087805 */ /* 0x000fe2000001ff00 */
[----:B------:R-:W-:Y:S01]  /*2f60*/  UMOV UR6, 0x400 ;  /* 0x0000040000067882 */ /* 0x000fe20000000000 */
[----:B------:R-:W-:Y:S01]  /*2f70*/  UMOV UR5, URZ ;  /* 0x000000ff00057c82 */ /* 0x000fe20008000000 */
[----:B------:R-:W-:-:S12]  /*2f80*/  ULEA UR6, UR46, UR6, 0x18 ;  /* 0x000000062e067291 */ /* 0x000fd8000f8ec0ff */
.L_x_60:
[----:B------:R-:W-:Y:S02]  /*2f90*/  LEA R2, R8, UR6, 0x3 ;  /* 0x0000000608027c11 */ /* 0x000fe4000f8e18ff */
[----:B------:R-:W-:-:S03]  /*2fa0*/  SHF.L.U32 R4, R9, 0x1f, RZ ;  /* 0x0000001f09047819 */ /* 0x000fc600000006ff */
[----:B------:R-:W-:Y:S01]  /*2fb0*/  VIADD R5, R2, 0x170 ;  /* 0x0000017002057836 */ /* 0x000fe20000000000 */
[----:B------:R-:W2:Y:S02]  /*2fc0*/  SYNCS.PHASECHK.TRANS64.TRYWAIT P0, [R2+URZ+0x160], R4 ;  /* 0x00016004020075a7 */ /* 0x000ea400080011ff */
[----:B--2---:R-:W-:Y:S05]  /*2fd0*/  @!P0 BRA `(.L_x_57) ;  /* 0x0000006400408947 */ /* 0x004fea0003800000 */
.L_x_162:
[----:B------:R-:W-:Y:S01]  /*2fe0*/  ULEA UR4, UR5, UR6, 0x3 ;  /* 0x0000000605047291 */ /* 0x000fe2000f8e18ff */
[----:B--2---:R-:W-:Y:S01]  /*2ff0*/  PRMT R2, RZ, 0x654, R5 ;  /* 0x00000654ff027816 */ /* 0x004fe20000000005 */
[----:B------:R-:W-:Y:S01]  /*3000*/  @!P2 IMAD.MOV.U32 R4, RZ, RZ, 0x10 ;  /* 0x00000010ff04a424 */ /* 0x000fe200078e00ff */
[----:B------:R-:W-:Y:S01]  /*3010*/  SHF.L.U32 R5, R12, 0x1f, RZ ;  /* 0x0000001f0c057819 */ /* 0x000fe200000006ff */
[----:B------:R-:W-:Y:S01]  /*3020*/  UIADD3 UR7, UPT, UPT, UR4, 0x100, URZ ;  /* 0x0000010004077890 */ /* 0x000fe2000fffe0ff */
[----:B------:R2:W-:Y:S05]  /*3030*/  SYNCS.ARRIVE.TRANS64.RED.A1T0 RZ, [R2+URZ], RZ ;  /* 0x000000ff02ff79a7 */ /* 0x0005ea00081004ff */
[----:B------:R-:W-:Y:S01]  /*3040*/  IMAD.U32 R6, RZ, RZ, UR7 ;  /* 0x00000007ff067e24 */ /* 0x000fe2000f8e00ff */
[----:B------:R-:W3:Y:S04]  /*3050*/  SYNCS.PHASECHK.TRANS64.TRYWAIT P0, [UR4+0x110], R5 ;  /* 0x00011005ff0075a7 */ /* 0x000ee80008001104 */
[----:B------:R-:W-:Y:S01]  /*3060*/  PRMT R6, R0, 0x654, R6 ;  /* 0x0000065400067816 */ /* 0x000fe20000000006 */
[----:B--23--:R-:W-:Y:S06]  /*3070*/  @!P0 BRA `(.L_x_58) ;  /* 0x00000064002c8947 */ /* 0x00cfec0003800000 */
.L_x_164:
[----:B------:R-:W-:Y:S01]  /*3080*/  ULEA UR8, UR5, UR6, 0x4 ;  /* 0x0000000605087291 */ /* 0x000fe2000f8e20ff */
[----:B------:R-:W-:Y:S01]  /*3090*/  SEL R3, R6, R3, !P2 ;  /* 0x0000000306037207 */ /* 0x000fe20005000000 */
[----:B------:R-:W-:Y:S01]  /*30a0*/  UIADD3 UR9, UPT, UPT, UR4, 0x100, URZ ;  /* 0x0000010004097890 */ /* 0x000fe2000fffe0ff */
[----:B--2---:R-:W-:Y:S01]  /*30b0*/  LEA R2, R11, UR6, 0x3 ;  /* 0x000000060b027c11 */ /* 0x004fe2000f8e18ff */
[----:B------:R-:W-:Y:S01]  /*30c0*/  UIADD3 UR8, UPT, UPT, UR8, 0x190, URZ ;  /* 0x0000019008087890 */ /* 0x000fe2000fffe0ff */
[----:B------:R2:W-:Y:S01]  /*30d0*/  @!P2 SYNCS.ARRIVE.TRANS64.RED RZ, [R3+URZ], R4 ;  /* 0x0000000403ffa9a7 */ /* 0x0005e200080004ff */
[----:B------:R-:W-:Y:S01]  /*30e0*/  UIADD3 UR4, UPT, UPT, UR5, 0x1, URZ ;  /* 0x0000000105047890 */ /* 0x000fe2000fffe0ff */
[----:B------:R-:W-:-:S03]  /*30f0*/  VIADD R8, R8, 0x1 ;  /* 0x0000000108087836 */ /* 0x000fc60000000000 */
[----:B------:R-:W-:Y:S02]  /*3100*/  UISETP.NE.AND UP0, UPT, UR4, 0x2, UPT ;  /* 0x000000020400788c */ /* 0x000fe4000bf05270 */
[----:B------:R-:W-:Y:S01]  /*3110*/  ISETP.NE.AND P0, PT, R8, 0x2, PT ;  /* 0x000000020800780c */ /* 0x000fe20003f05270 */
[----:B------:R-:W-:Y:S06]  /*3120*/  UGETNEXTWORKID.BROADCAST [UR8], [UR9] ;  /* 0x00000000080073ca */ /* 0x000fec0008000100 */
[----:B------:R-:W-:Y:S02]  /*3130*/  USEL UR7, URZ, 0x1, UP0 ;  /* 0x00000001ff077887 */ /* 0x000fe40008000000 */
[----:B------:R-:W-:-:S04]  /*3140*/  USEL UR5, UR4, URZ, UP0 ;  /* 0x000000ff04057287 */ /* 0x000fc80008000000 */
[----:B------:R-:W-:Y:S02]  /*3150*/  LOP3.LUT R12, R12, UR7, RZ, 0x3c, !PT ;  /* 0x000000070c0c7c12 */ /* 0x000fe4000f8e3cff */
[----:B--2---:R-:W-:-:S04]  /*3160*/  SHF.L.U32 R4, R10, 0x1f, RZ ;  /* 0x0000001f0a047819 */ /* 0x004fc800000006ff */
[----:B------:R-:W2:Y:S02]  /*3170*/  SYNCS.PHASECHK.TRANS64.TRYWAIT P1, [R2+URZ+0x100], R4 ;  /* 0x00010004020075a7 */ /* 0x000ea400080211ff */
[----:B--2---:R-:W-:Y:S05]  /*3180*/  @!P1 BRA `(.L_x_59) ;  /* 0x0000006400009947 */ /* 0x004fea0003800000 */
.L_x_165:
[C---:B--2---:R-:W-:Y:S01]  /*3190*/  LEA R4, R11.reuse, UR6, 0x4 ;  /* 0x000000060b047c11 */ /* 0x044fe2000f8e20ff */
[----:B------:R-:W-:Y:S01]  /*31a0*/  VIADD R2, R2, 0x110 ;  /* 0x0000011002027836 */ /* 0x000fe20000000000 */
[----:B------:R-:W-:Y:S01]  /*31b0*/  SEL R8, R8, RZ, P0 ;  /* 0x000000ff08087207 */ /* 0x000fe20000000000 */
[----:B------:R-:W-:-:S03]  /*31c0*/  VIADD R11, R11, 0x1 ;  /* 0x000000010b0b7836 */ /* 0x000fc60000000000 */
[----:B------:R-:W2:Y:S01]  /*31d0*/  LDS.128 R4, [R4+0x190] ;  /* 0x0001900004047984 */ /* 0x000ea20000000c00 */
[----:B------:R-:W-:Y:S02]  /*31e0*/  PRMT R2, RZ, 0x654, R2 ;  /* 0x00000654ff027816 */ /* 0x000fe40000000002 */
[C---:B------:R-:W-:Y:S01]  /*31f0*/  ISETP.NE.AND P1, PT, R11.reuse, 0x2, PT ;  /* 0x000000020b00780c */ /* 0x040fe20003f25270 */
[----:B------:R-:W-:Y:S01]  /*3200*/  @!PT LDS RZ, [RZ] ;  /* 0x00000000fffff984 */ /* 0x000fe20000000800 */
[----:B------:R-:W-:Y:S01]  /*3210*/  @!PT LDS RZ, [RZ] ;  /* 0x00000000fffff984 */ /* 0x000fe20000000800 */
[----:B------:R-:W-:Y:S01]  /*3220*/  @!PT LDS RZ, [RZ] ;  /* 0x00000000fffff984 */ /* 0x000fe20000000800 */
[----:B------:R-:W-:Y:S01]  /*3230*/  @!PT LDS RZ, [RZ] ;  /* 0x00000000fffff984 */ /* 0x000fe20000000800 */
[----:B------:R3:W-:Y:S06]  /*3240*/  MEMBAR.ALL.CTA ;  /* 0x0000000000007992 */ /* 0x0007ec0000008000 */
[----:B---3--:R-:W3:Y:S01]  /*3250*/  FENCE.VIEW.ASYNC.S ;  /* 0x00000000000073c6 */ /* 0x008ee20000000000 */
[----:B------:R-:W-:Y:S01]  /*3260*/  SEL R11, R11, RZ, P1 ;  /* 0x000000ff0b0b7207 */ /* 0x000fe20000800000 */
[----:B---3--:R3:W-:Y:S01]  /*3270*/  SYNCS.ARRIVE.TRANS64.RED.A1T0 RZ, [R2+URZ], RZ ;  /* 0x000000ff02ff79a7 */ /* 0x0087e200081004ff */
[----:B--2---:R-:W-:-:S02]  /*3280*/  LOP3.LUT P3, RZ, R6, 0x1, RZ, 0xc0, !PT ;  /* 0x0000000106ff7812 */ /* 0x004fc4000786c0ff */
[----:B------:R-:W-:-:S04]  /*3290*/  SEL R4, RZ, 0x1, P1 ;  /* 0x00000001ff047807 */ /* 0x000fc80000800000 */
[----:B------:R-:W-:Y:S02]  /*32a0*/  LOP3.LUT R10, R10, R4, RZ, 0x3c, !PT ;  /* 0x000000040a0a7212 */ /* 0x000fe400078e3cff */
[----:B---3--:R-:W-:-:S04]  /*32b0*/  SEL R2, RZ, 0x1, P0 ;  /* 0x00000001ff027807 */ /* 0x008fc80000000000 */
[----:B------:R-:W-:Y:S01]  /*32c0*/  LOP3.LUT R9, R9, R2, RZ, 0x3c, !PT ;  /* 0x0000000209097212 */ /* 0x000fe200078e3cff */
[----:B------:R-:W-:Y:S06]  /*32d0*/  @P3 BRA `(.L_x_60) ;  /* 0xfffffffc002c3947 */ /* 0x000fec000383ffff */
[----:B------:R-:W-:Y:S01]  /*32e0*/  ULEA UR4, UR5, UR6, 0x3 ;  /* 0x0000000605047291 */ /* 0x000fe2000f8e18ff */
[----:B------:R-:W-:-:S08]  /*32f0*/  SHF.L.U32 R2, R12, 0x1f, RZ ;  /* 0x0000001f0c027819 */ /* 0x000fd000000006ff */
[----:B------:R-:W2:Y:S02]  /*3300*/  SYNCS.PHASECHK.TRANS64 P0, [UR4+0x110], R2 ;  /* 0x00011002ff0075a7 */ /* 0x000ea40008001004 */
[----:B--2---:R-:W-:Y:S05]  /*3310*/  @P0 BRA `(.L_x_61) ;  /* 0x0000000000080947 */ /* 0x004fea0003800000 */
[----:B------:R-:W2:Y:S02]  /*3320*/  SYNCS.PHASECHK.TRANS64.TRYWAIT P0, [UR4+0x110], R2 ;  /* 0x00011002ff0075a7 */ /* 0x000ea40008001104 */
[----:B--2---:R-:W-:Y:S05]  /*3330*/  @!P0 BRA `(.L_x_62) ;  /* 0x0000006000a88947 */ /* 0x004fea0003800000 */
.L_x_61:
[----:B------:R-:W-:-:S04]  /*3340*/  UIADD3 UR7, UPT, UPT, UR5, 0x1, URZ ;  /* 0x0000000105077890 */ /* 0x000fc8000fffe0ff */
[----:B------:R-:W-:-:S04]  /*3350*/  UISETP.NE.AND UP0, UPT, UR7, 0x2, UPT ;  /* 0x000000020700788c */ /* 0x000fc8000bf05270 */
[----:B------:R-:W-:Y:S02]  /*3360*/  USEL UR8, URZ, 0x1, UP0 ;  /* 0x00000001ff087887 */ /* 0x000fe40008000000 */
[----:B------:R-:W-:-:S04]  /*3370*/  USEL UR7, UR7, URZ, UP0 ;  /* 0x000000ff07077287 */ /* 0x000fc80008000000 */
[----:B------:R-:W-:Y:S01]  /*3380*/  ULEA UR7, UR7, UR6, 0x3 ;  /* 0x0000000607077291 */ /* 0x000fe2000f8e18ff */
[----:B--2---:R-:W-:-:S04]  /*3390*/  LOP3.LUT R2, R12, UR8, RZ, 0x3c, !PT ;  /* 0x000000080c027c12 */ /* 0x004fc8000f8e3cff */
[----:B------:R-:W-:-:S04]  /*33a0*/  SHF.L.U32 R0, R2, 0x1f, RZ ;  /* 0x0000001f02007819 */ /* 0x000fc800000006ff */
[----:B------:R-:W2:Y:S02]  /*33b0*/  SYNCS.PHASECHK.TRANS64 P0, [UR7+0x110], R0 ;  /* 0x00011000ff0075a7 */ /* 0x000ea40008001007 */
[----:B-12---:R-:W-:Y:S05]  /*33c0*/  @P0 EXIT ;  /* 0x000000000000094d */ /* 0x006fea0003800000 */
[----:B------:R-:W-:Y:S02]  /*33d0*/  SHF.L.U32 R2, R2, 0x1f, RZ ;  /* 0x0000001f02027819 */ /* 0x000fe400000006ff */
[----:B------:R-:W-:-:S07]  /*33e0*/  MOV R0, UR7 ;  /* 0x0000000700007c02 */ /* 0x000fce0008000f00 */
.L_x_63:
[----:B-1----:R1:W2:Y:S02]  /*33f0*/  SYNCS.PHASECHK.TRANS64.TRYWAIT P0, [R0+URZ+0x110], R2 ;  /* 0x00011002000075a7 */ /* 0x0022a400080011ff */
[----:B--2---:R-:W-:Y:S05]  /*3400*/  @!P0 NANOSLEEP.SYNCS 0x989680 ;  /* 0x009896800000895d */ /* 0x004fea0003900000 */
[----:B------:R-:W2:Y:S02]  /*3410*/  @!P0 SYNCS.PHASECHK.TRANS64 P0, [R0+URZ+0x110], R2 ;  /* 0x00011002000085a7 */ /* 0x000ea400080010ff */
[----:B--2---:R-:W-:Y:S05]  /*3420*/  @P0 EXIT ;  /* 0x000000000000094d */ /* 0x004fea0003800000 */
[----:B------:R-:W-:Y:S05]  /*3430*/  BRA `(.L_x_63) ;  /* 0xfffffffc00ec7947 */ /* 0x000fea000383ffff */
.L_x_56:
[----:B------:R-:W-:Y:S05]  /*3440*/  BRA.U UP5, `(.L_x_64) ;  /* 0x0000000d05987547 */ /* 0x000fea000b800000 */
[----:B------:R-:W-:Y:S01]  /*3450*/  UMOV UR4, 0x40 ;  /* 0x0000004000047882 */ /* 0x000fe20000000000 */
[----:B------:R-:W-:Y:S01]  /*3460*/  NOP ;  /* 0x0000000000007918 */ /* 0x000fe20000000000 */
[----:B------:R-:W-:Y:S01]  /*3470*/  ULEA UR5, UR46, UR4, 0x18 ;  /* 0x000000042e057291 */ /* 0x000fe2000f8ec0ff */
[----:B------:R-:W-:Y:S02]  /*3480*/  UMOV UR6, 0x400 ;  /* 0x0000040000067882 */ /* 0x000fe40000000000 */
[----:B------:R-:W-:-:S06]  /*3490*/  ULEA UR6, UR46, UR6, 0x18 ;  /* 0x000000062e067291 */ /* 0x000fcc000f8ec0ff */
[----:B------:R-:W2:Y:S02]  /*34a0*/  LDS.U8 R0, [UR5+0x1c] ;  /* 0x00001c05ff007984 */ /* 0x000ea40008000000 */
[----:B--2---:R-:W-:-:S13]  /*34b0*/  ISETP.NE.AND P0, PT, R0, RZ, PT ;  /* 0x000000ff0000720c */ /* 0x004fda0003f05270 */
[----:B------:R-:W-:Y:S05]  /*34c0*/  @P0 BRA `(.L_x_65) ;  /* 0x0000000000580947 */ /* 0x000fea0003800000 */
[----:B------:R-:W-:-:S13]  /*34d0*/  ELECT P0, URZ, PT ;  /* 0x0000000000ff782f */ /* 0x000fda0003800000 */
[----:B------:R-:W-:Y:S05]  /*34e0*/  @!P0 BRA `(.L_x_66) ;  /* 0x0000000000608947 */ /* 0x000fea0003800000 */
[----:B------:R-:W-:Y:S01]  /*34f0*/  UMOV UR4, 0x10 ;  /* 0x0000001000047882 */ /* 0x000fe20000000000 */
[----:B------:R-:W-:Y:S01]  /*3500*/  HFMA2 R0, -RZ, RZ, 0, 5.9604644775390625e-08 ;  /* 0x00000001ff007431 */ /* 0x000fe200000001ff */
[----:B------:R-:W-:-:S03]  /*3510*/  MOV R3, 0xffff ;  /* 0x0000ffff00037802 */ /* 0x000fc60000000f00 */
[----:B------:R-:W-:Y:S04]  /*3520*/  DEPBAR.LE SB2, 0x36 ;  /* 0x0000ad800000791a */ /* 0x000fe80000000000 */
[----:B------:R-:W2:Y:S02]  /*3530*/  UTCATOMSWS.FIND_AND_SET.ALIGN UP0, UR4, UR4 ;  /* 0x00000004000475e3 */ /* 0x000ea40008000800 */
[----:B--2---:R-:W-:Y:S01]  /*3540*/  MOV R4, UR4 ;  /* 0x0000000400047c02 */ /* 0x004fe20008000f00 */
[----:B------:R-:W-:Y:S06]  /*3550*/  BRA.U UP0, `(.L_x_67) ;  /* 0x0000000100187547 */ /* 0x000fec000b800000 */
.L_x_68:
[----:B------:R-:W-:Y:S05]  /*3560*/  NANOSLEEP 0x64 ;  /* 0x000000640000795d */ /* 0x000fea0003800000 */
[----:B------:R-:W-:-:S05]  /*3570*/  UMOV UR4, 0x10 ;  /* 0x0000001000047882 */ /* 0x000fca0000000000 */
[----:B------:R-:W-:Y:S04]  /*3580*/  DEPBAR.LE SB2, 0x36 ;  /* 0x0000ad800000791a */ /* 0x000fe80000000000 */
[----:B------:R-:W2:Y:S02]  /*3590*/  UTCATOMSWS.FIND_AND_SET.ALIGN UP0, UR4, UR4 ;  /* 0x00000004000475e3 */ /* 0x000ea40008000800 */
[----:B--2---:R-:W-:Y:S01]  /*35a0*/  MOV R4, UR4 ;  /* 0x0000000400047c02 */ /* 0x004fe20008000f00 */
[----:B------:R-:W-:Y:S05]  /*35b0*/  BRA.U !UP0, `(.L_x_68) ;  /* 0xfffffffd08e87547 */ /* 0x000fea000b83ffff */
.L_x_67:
[-C--:B------:R-:W-:Y:S02]  /*35c0*/  SHF.L.U32 R3, R3, R4.reuse, RZ ;  /* 0x0000000403037219 */ /* 0x080fe400000006ff */
[----:B------:R-:W-:Y:S01]  /*35d0*/  SHF.L.U32 R0, R0, R4, RZ ;  /* 0x0000000400007219 */ /* 0x000fe200000006ff */
[----:B------:R-:W-:Y:S02]  /*35e0*/  IMAD.SHL.U32 R4, R4, 0x20, RZ ;  /* 0x0000002004047824 */ /* 0x000fe400078e00ff */
[----:B------:R2:W-:Y:S04]  /*35f0*/  ATOMS.OR RZ, [UR5+0x14], R3 ;  /* 0x00001403ffff798c */ /* 0x0005e8000b000005 */
[----:B------:R2:W-:Y:S04]  /*3600*/  ATOMS.OR RZ, [UR5+0x18], R0 ;  /* 0x00001800ffff798c */ /* 0x0005e8000b000005 */
[----:B------:R2:W-:Y:S01]  /*3610*/  STS [UR6+0x1b0], R4 ;  /* 0x0001b004ff007988 */ /* 0x0005e20008000806 */
[----:B------:R-:W-:Y:S05]  /*3620*/  BRA `(.L_x_66) ;  /* 0x0000000000107947 */ /* 0x000fea0003800000 */
.L_x_65:
[----:B------:R-:W-:Y:S02]  /*3630*/  MOV R0, 0xffffffff ;  /* 0xffffffff00007802 */ /* 0x000fe40000000f00 */
[----:B------:R-:W-:-:S03]  /*3640*/  MOV R4, 0x3670 ;  /* 0x0000367000047802 */ /* 0x000fc60000000f00 */
[----:B------:R2:W-:Y:S04]  /*3650*/  STS [UR6+0x1b0], R0 ;  /* 0x0001b000ff007988 */ /* 0x0005e80008000806 */
[----:B-12--5:R-:W-:Y:S05]  /*3660*/  CALL.REL.NOINC `($__internal_1_$__cuda_sm10x_tcgen05_guardrail_trap_phase_invalid_during_alloc) ;  /* 0x0000006400ac7944 */ /* 0x026fea0003c00000 */
.L_x_66:
[----:B------:R-:W-:Y:S05]  /*3670*/  WARPSYNC.ALL ;  /* 0x0000000000007948 */ /* 0x000fea0003800000 */
[----:B------:R-:W3:Y:S01]  /*3680*/  S2UR UR4, SR_CgaCtaId ;  /* 0x00000000000479c3 */ /* 0x000ee20000008800 */
[----:B------:R-:W-:Y:S01]  /*3690*/  UMOV UR18, 0x400 ;  /* 0x0000040000127882 */ /* 0x000fe20000000000 */
[----:B------:R-:W-:-:S06]  /*36a0*/  NOP ;  /* 0x0000000000007918 */ /* 0x000fcc0000000000 */
[----:B------:R-:W-:Y:S06]  /*36b0*/  BAR.ARV 0x6, 0xa0 ;  /* 0x0182800000007b1d */ /* 0x000fec0000002000 */
[----:B------:R-:W4:Y:S01]  /*36c0*/  LDCU UR5, c[0x0][0x38c] ;  /* 0x00007180ff0577ac */ /* 0x000f220008000800 */
[----:B------:R-:W-:Y:S01]  /*36d0*/  LOP3.LUT R2, R2, 0xffff, RZ, 0xc0, !PT ;  /* 0x0000ffff02027812 */ /* 0x000fe200078ec0ff */
[----:B------:R-:W-:Y:S01]  /*36e0*/  IMAD.MOV.U32 R11, RZ, RZ, 0x1 ;  /* 0x00000001ff0b7424 */ /* 0x000fe200078e00ff */
[----:B------:R-:W-:Y:S01]  /*36f0*/  CS2R R8, SRZ ;  /* 0x0000000000087805 */ /* 0x000fe2000001ff00 */
[----:B------:R-:W1:Y:S01]  /*3700*/  LDCU UR8, c[0x0][0x38c] ;  /* 0x00007180ff0877ac */ /* 0x000e620008000800 */
[----:B------:R-:W-:Y:S01]  /*3710*/  R2UR UR20, R2 ;  /* 0x00000000021472ca */ /* 0x000fe200000e0000 */
[----:B------:R-:W-:Y:S01]  /*3720*/  IMAD.MOV.U32 R10, RZ, RZ, RZ ;  /* 0x000000ffff0a7224 */ /* 0x000fe200078e00ff */
[----:B------:R-:W-:Y:S01]  /*3730*/  UMOV UR22, URZ ;  /* 0x000000ff00167c82 */ /* 0x000fe20008000000 */
[----:B------:R-:W-:Y:S01]  /*3740*/  UMOV UR14, URZ ;  /* 0x000000ff000e7c82 */ /* 0x000fe20008000000 */
[----:B---3--:R-:W-:Y:S01]  /*3750*/  ULEA UR18, UR4, UR18, 0x18 ;  /* 0x0000001204127291 */ /* 0x008fe2000f8ec0ff */
[----:B------:R-:W-:Y:S01]  /*3760*/  UMOV UR26, 0x0 ;  /* 0x00000000001a7882 */ /* 0x000fe20000000000 */
[----:B------:R-:W-:-:S02]  /*3770*/  UMOV UR27, 0x43004a0 ;  /* 0x043004a0001b7882 */ /* 0x000fc40000000000 */
[----:B------:R-:W-:Y:S02]  /*3780*/  UIADD3 UR6, UPT, UPT, UR18, 0x5400, URZ ;  /* 0x0000540012067890 */ /* 0x000fe4000fffe0ff */
[----:B------:R-:W-:Y:S02]  /*3790*/  UIADD3 UR7, UPT, UPT, UR18, 0x11400, URZ ;  /* 0x0001140012077890 */ /* 0x000fe4000fffe0ff */
[----:B----4-:R-:W-:Y:S01]  /*37a0*/  UIADD3 UR5, UPT, UPT, UR5, 0x3f, URZ ;  /* 0x0000003f05057890 */ /* 0x010fe2000fffe0ff */
[----:B--2---:R-:W2:Y:S01]  /*37b0*/  LDS R0, [UR18+0x1b0] ;  /* 0x0001b012ff007984 */ /* 0x004ea20008000800 */
[----:B------:R-:W-:Y:S02]  /*37c0*/  USHF.R.U32.HI UR6, URZ, 0x4, UR6 ;  /* 0x00000004ff067899 */ /* 0x000fe40008011606 */
[----:B------:R-:W-:Y:S02]  /*37d0*/  USHF.R.S32.HI UR4, URZ, 0x1f, UR5 ;  /* 0x0000001fff047899 */ /* 0x000fe40008011405 */
[----:B------:R-:W-:-:S02]  /*37e0*/  ULOP3.LUT UR6, UR6, 0x3fff, URZ, 0xc0, !UPT ;  /* 0x00003fff06067892 */ /* 0x000fc4000f8ec0ff */
[----:B------:R-:W-:Y:S02]  /*37f0*/  ULEA.HI UR4, UR4, UR5, URZ, 0x6 ;  /* 0x0000000504047291 */ /* 0x000fe4000f8f30ff */
[----:B------:R-:W-:Y:S02]  /*3800*/  USHF.R.U32.HI UR5, URZ, 0x4, UR7 ;  /* 0x00000004ff057899 */ /* 0x000fe40008011607 */
[----:B------:R-:W-:Y:S02]  /*3810*/  USHF.R.S32.HI UR28, URZ, 0x6, UR4 ;  /* 0x00000006ff1c7899 */ /* 0x000fe40008011404 */
[----:B------:R-:W-:Y:S02]  /*3820*/  ULOP3.LUT UR4, UR5, 0x3fff, URZ, 0xc0, !UPT ;  /* 0x00003fff05047892 */ /* 0x000fe4000f8ec0ff */
[----:B------:R-:W-:Y:S02]  /*3830*/  UISETP.LT.AND UP0, UPT, UR28, 0x1, UPT ;  /* 0x000000011c00788c */ /* 0x000fe4000bf01270 */
[----:B------:R-:W-:-:S02]  /*3840*/  ULOP3.LUT UR21, UR6, 0x10000, URZ, 0xfc, !UPT ;  /* 0x0001000006157892 */ /* 0x000fc4000f8efcff */
[----:B------:R-:W-:Y:S02]  /*3850*/  USEL UR29, UR28, 0x1, !UP0 ;  /* 0x000000011c1d7887 */ /* 0x000fe4000c000000 */
[----:B------:R-:W-:Y:S02]  /*3860*/  ULOP3.LUT UR4, UR4, 0x10000, URZ, 0xfc, !UPT ;  /* 0x0001000004047892 */ /* 0x000fe4000f8efcff */
[----:B------:R-:W-:Y:S02]  /*3870*/  UIADD3 UR29, UPT, UPT, -UR29, URZ, URZ ;  /* 0x000000ff1d1d7290 */ /* 0x000fe4000fffe1ff */
[----:B-1----:R-:W-:Y:S01]  /*3880*/  UISETP.GE.AND UP4, UPT, UR8, 0x1, UPT ;  /* 0x000000010800788c */ /* 0x002fe2000bf86270 */
[----:B------:R-:W-:Y:S01]  /*3890*/  UMOV UR24, 0x0 ;  /* 0x0000000000187882 */ /* 0x000fe20000000000 */
[----:B------:R-:W-:Y:S01]  /*38a0*/  UMOV UR25, 0x43004a0 ;  /* 0x043004a000197882 */ /* 0x000fe20000000000 */
[----:B--2---:R-:W-:-:S15]  /*38b0*/  R2UR UR30, R0 ;  /* 0x00000000001e72ca */ /* 0x004fde00000e0000 */
.L_x_75:
[----:B------:R-:W-:Y:S02]  /*38c0*/  LEA R0, R10, UR18, 0x3 ;  /* 0x000000120a007c11 */ /* 0x000fe4000f8e18ff */
[----:B------:R-:W-:Y:S02]  /*38d0*/  SHF.L.U32 R2, R9, 0x1f, RZ ;  /* 0x0000001f09027819 */ /* 0x000fe400000006ff */
[----:B------:R-:W-:Y:S01]  /*38e0*/  PLOP3.LUT P0, PT, PT, PT, UP4, 0x80, 0x8 ;  /* 0x000000000008781c */ /* 0x000fe20003f0f048 */
[----:B------:R-:W-:Y:S01]  /*38f0*/  VIADD R3, R0, 0x110 ;  /* 0x0000011000037836 */ /* 0x000fe20000000000 */
[----:B-1----:R-:W1:Y:S02]  /*3900*/  SYNCS.PHASECHK.TRANS64.TRYWAIT P1, [R0+URZ+0x100], R2 ;  /* 0x00010002000075a7 */ /* 0x002e6400080211ff */
[----:B-1-3--:R-:W-:Y:S09]  /*3910*/  @!P1 BRA `(.L_x_69) ;  /* 0x0000005c00489947 */ /* 0x00aff20003800000 */
.L_x_167:
[----:B------:R-:W-:Y:S01]  /*3920*/  LEA R4, R10, UR18, 0x4 ;  /* 0x000000120a047c11 */ /* 0x000fe2000f8e20ff */
[----:B------:R-:W-:Y:S01]  /*3930*/  @UP4 ULEA UR5, UR14, UR18, 0x3 ;  /* 0x000000120e054291 */ /* 0x000fe2000f8e18ff */
[----:B------:R-:W-:Y:S01]  /*3940*/  PLOP3.LUT P2, PT, PT, PT, PT, 0x80, 0x8 ;  /* 0x000000000008781c */ /* 0x000fe20003f4f070 */
[----:B------:R-:W-:Y:S01]  /*3950*/  ULEA UR23, UR22, UR18, 0x3 ;  /* 0x0000001216177291 */ /* 0x000fe2000f8e18ff */
[----:B------:R-:W-:Y:S02]  /*3960*/  PRMT R3, RZ, 0x654, R3 ;  /* 0x00000654ff037816 */ /* 0x000fe40000000003 */
[----:B------:R-:W2:Y:S01]  /*3970*/  LDS.128 R4, [R4+0x190] ;  /* 0x0001900004047984 */ /* 0x000ea20000000c00 */
[----:B-1----:R-:W-:Y:S02]  /*3980*/  @P0 SHF.L.U32 R2, R8, 0x1f, RZ ;  /* 0x0000001f08020819 */ /* 0x002fe400000006ff */
[----:B------:R-:W-:Y:S01]  /*3990*/  SHF.L.U32 R0, R11, 0x1f, RZ ;  /* 0x0000001f0b007819 */ /* 0x000fe200000006ff */
[----:B------:R-:W-:Y:S01]  /*39a0*/  @!PT LDS RZ, [RZ] ;  /* 0x00000000fffff984 */ /* 0x000fe20000000800 */
[----:B------:R-:W-:Y:S01]  /*39b0*/  @!PT LDS RZ, [RZ] ;  /* 0x00000000fffff984 */ /* 0x000fe20000000800 */
[----:B------:R-:W-:Y:S01]  /*39c0*/  @!PT LDS RZ, [RZ] ;  /* 0x00000000fffff984 */ /* 0x000fe20000000800 */
[----:B------:R-:W-:Y:S01]  /*39d0*/  @!PT LDS RZ, [RZ] ;  /* 0x00000000fffff984 */ /* 0x000fe20000000800 */
[----:B------:R1:W-:Y:S06]  /*39e0*/  MEMBAR.ALL.CTA ;  /* 0x0000000000007992 */ /* 0x0003ec0000008000 */
[----:B-1----:R-:W1:Y:S02]  /*39f0*/  FENCE.VIEW.ASYNC.S ;  /* 0x00000000000073c6 */ /* 0x002e640000000000 */
[----:B-1----:R1:W-:Y:S01]  /*3a00*/  SYNCS.ARRIVE.TRANS64.RED.A1T0 RZ, [R3+URZ], RZ ;  /* 0x000000ff03ff79a7 */ /* 0x0023e200081004ff */
[----:B------:R1:W3:Y:S01]  /*3a10*/  @P0 SYNCS.PHASECHK.TRANS64.TRYWAIT P2, [UR5], R2 ;  /* 0x00000002ff0005a7 */ /* 0x0002e20008041105 */
[----:B------:R-:W-:Y:S01]  /*3a20*/  ULEA.HI UR5, UR22, UR22, URZ, 0x1 ;  /* 0x0000001616057291 */ /* 0x000fe2000f8f08ff */
[----:B--2---:R-:W-:-:S03]  /*3a30*/  LOP3.LUT P1, RZ, R6, 0x1, RZ, 0xc0, !PT ;  /* 0x0000000106ff7812 */ /* 0x004fc6000782c0ff */
[----:B------:R-:W-:Y:S02]  /*3a40*/  ULOP3.LUT UR6, UR5, 0xffe, URZ, 0xc0, !UPT ;  /* 0x00000ffe05067892 */ /* 0x000fe4000f8ec0ff */
[----:B------:R-:W-:Y:S02]  /*3a50*/  USHF.R.U32.HI UR19, URZ, 0x1, UR5 ;  /* 0x00000001ff137899 */ /* 0x000fe40008011605 */
[----:B------:R-:W-:Y:S02]  /*3a60*/  UIADD3 UR5, UPT, UPT, -UR6, UR22, URZ ;  /* 0x0000001606057290 */ /* 0x000fe4000fffe1ff */
[----:B------:R-:W-:-:S04]  /*3a70*/  UIMAD UR19, UR19, 0xc0, UR30 ;  /* 0x000000c0131378a4 */ /* 0x000fc8000f8e021e */
[----:B------:R-:W-:Y:S01]  /*3a80*/  ULEA UR19, UR5, UR19, 0x14 ;  /* 0x0000001305137291 */ /* 0x000fe2000f8ea0ff */
[----:B------:R-:W2:Y:S02]  /*3a90*/  SYNCS.PHASECHK.TRANS64.TRYWAIT P0, [UR23+0x140], R0 ;  /* 0x00014000ff0075a7 */ /* 0x000ea40008001117 */
[----:B-123--:R-:W-:Y:S09]  /*3aa0*/  @!P0 BRA `(.L_x_70) ;  /* 0x0000005800f88947 */ /* 0x00eff20003800000 */
.L_x_169:
[----:B------:R-:W-:Y:S01]  /*3ab0*/  IADD3 R10, PT, PT, R10, 0x1, RZ ;  /* 0x000000010a0a7810 */ /* 0x000fe20007ffe0ff */
[----:B------:R-:W-:Y:S06]  /*3ac0*/  BRA.U !UP4, `(.L_x_71) ;  /* 0x000000010c987547 */ /* 0x000fec000b800000 */
[----:B------:R-:W-:Y:S01]  /*3ad0*/  UPLOP3.LUT UP2, UPT, UPT, UPT, UPT, 0x40, 0x4 ;  /* 0x000000000004789c */ /* 0x000fe20003f4e870 */
[----:B------:R-:W-:Y:S01]  /*3ae0*/  UMOV UR16, UR29 ;  /* 0x0000001d00107c82 */ /* 0x000fe20008000000 */
[----:B------:R-:W-:Y:S01]  /*3af0*/  UMOV UR15, UR28 ;  /* 0x0000001c000f7c82 */ /* 0x000fe20008000000 */
[----:B------:R-:W-:-:S08]  /*3b00*/  UMOV UR5, UR14 ;  /* 0x0000000e00057c82 */ /* 0x000fd00008000000 */
.L_x_74:
[----:B------:R-:W-:Y:S02]  /*3b10*/  UIADD3 UR16, UPT, UPT, UR16, 0x1, URZ ;  /* 0x0000000110107890 */ /* 0x000fe4000fffe0ff */
[----:B--2---:R-:W-:Y:S02]  /*3b20*/  ULEA UR7, UR5, UR18, 0x3 ;  /* 0x0000001205077291 */ /* 0x004fe4000f8e18ff */
[----:B------:R-:W-:Y:S01]  /*3b30*/  UISETP.NE.AND UP3, UPT, UR16, URZ, UPT ;  /* 0x000000ff1000728c */ /* 0x000fe2000bf65270 */
[----:B---3--:R-:W-:Y:S10]  /*3b40*/  @P2 BRA `(.L_x_72) ;  /* 0x00000000000c2947 */ /* 0x008ff40003800000 */
[----:B-1----:R-:W-:Y:S04]  /*3b50*/  SHF.L.U32 R2, R8, 0x1f, RZ ;  /* 0x0000001f08027819 */ /* 0x002fe800000006ff */
[----:B------:R-:W1:Y:S02]  /*3b60*/  SYNCS.PHASECHK.TRANS64.TRYWAIT P0, [UR7], R2 ;  /* 0x00000002ff0075a7 */ /* 0x000e640008001107 */
[----:B-1----:R-:W-:Y:S05]  /*3b70*/  @!P0 BRA `(.L_x_73) ;  /* 0x0000005800dc8947 */ /* 0x002fea0003800000 */
.L_x_72:
[----:B------:R-:W-:Y:S01]  /*3b80*/  UISETP.NE.AND UP0, UPT, UR15, 0x1, UPT ;  /* 0x000000010f00788c */ /* 0x000fe2000bf05270 */
[----:B------:R-:W-:Y:S01]  /*3b90*/  PLOP3.LUT P2, PT, PT, PT, PT, 0x80, 0x8 ;  /* 0x000000000008781c */ /* 0x000fe20003f4f070 */
[----:B------:R-:W-:Y:S02]  /*3ba0*/  UIADD3 UR6, UPT, UPT, UR5, 0x1, URZ ;  /* 0x0000000105067890 */ /* 0x000fe4000fffe0ff */
[----:B------:R-:W-:Y:S02]  /*3bb0*/  UIADD3 UR17, UPT, UPT, UR7, 0x60, URZ ;  /* 0x0000006007117890 */ /* 0x000fe4000fffe0ff */
[----:B------:R-:W-:Y:S01]  /*3bc0*/  UISETP.NE.AND UP1, UPT, UR6, 0xc, UPT ;  /* 0x0000000c0600788c */ /* 0x000fe2000bf25270 */
[----:B------:R-:W-:Y:S01]  /*3bd0*/  PLOP3.LUT P0, PT, PT, PT, UP0, 0x80, 0x8 ;  /* 0x000000000008781c */ /* 0x000fe20003f0f008 */
[----:B------:R-:W-:Y:S02]  /*3be0*/  UIADD3 UR15, UPT, UPT, UR15, -0x1, URZ ;  /* 0xffffffff0f0f7890 */ /* 0x000fe4000fffe0ff */
[----:B------:R-:W-:Y:S02]  /*3bf0*/  USEL UR8, URZ, 0x1, UP1 ;  /* 0x00000001ff087887 */ /* 0x000fe40008800000 */
[----:B------:R-:W-:Y:S01]  /*3c00*/  USEL UR14, UR6, URZ, UP1 ;  /* 0x000000ff060e7287 */ /* 0x000fe20008800000 */
[----:B------:R-:W-:Y:S01]  /*3c10*/  UMOV UR7, 0x80004020 ;  /* 0x8000402000077882 */ /* 0x000fe20000000000 */
[----:B------:R-:W-:Y:S02]  /*3c20*/  UMOV UR9, 0x80004020 ;  /* 0x8000402000097882 */ /* 0x000fe40000000000 */
[----:B------:R-:W-:Y:S01]  /*3c30*/  @UP0 ULEA UR6, UR14, UR18, 0x3 ;  /* 0x000000120e060291 */ /* 0x000fe2000f8e18ff */
[----:B------:R-:W-:Y:S01]  /*3c40*/  LOP3.LUT R8, R8, UR8, RZ, 0x3c, !PT ;  /* 0x0000000808087c12 */ /* 0x000fe2000f8e3cff */
[----:B------:R-:W-:Y:S01]  /*3c50*/  ULEA UR8, UR5, UR21, 0x8 ;  /* 0x0000001505087291 */ /* 0x000fe2000f8e40ff */
[----:B------:R-:W-:Y:S02]  /*3c60*/  UMOV UR13, 0x80004020 ;  /* 0x80004020000d7882 */ /* 0x000fe40000000000 */
[----:B-1----:R-:W-:Y:S01]  /*3c70*/  @P0 SHF.L.U32 R0, R8, 0x1f, RZ ;  /* 0x0000001f08000819 */ /* 0x002fe200000006ff */
[----:B------:R-:W-:Y:S01]  /*3c80*/  UIADD3 UR10, UPT, UPT, UR8, 0x2, URZ ;  /* 0x00000002080a7890 */ /* 0x000fe2000fffe0ff */
[----:B------:R-:W-:Y:S02]  /*3c90*/  UMOV UR11, 0x80004020 ;  /* 0x80004020000b7882 */ /* 0x000fe40000000000 */
[----:B------:R2:W3:Y:S01]  /*3ca0*/  @P0 SYNCS.PHASECHK.TRANS64.TRYWAIT P2, [UR6], R0 ;  /* 0x00000000ff0005a7 */ /* 0x0004e20008041106 */
[----:B------:R-:W-:Y:S03]  /*3cb0*/  UIMAD UR6, UR5, 0x300, UR4 ;  /* 0x00000300050678a4 */ /* 0x000fe6000f8e0204 */
[----:B------:R-:W-:Y:S01]  /*3cc0*/  UMOV UR5, UR14 ;  /* 0x0000000e00057c82 */ /* 0x000fe20008000000 */
[----:B------:R-:W-:Y:S05]  /*3cd0*/  UIADD3 UR12, UPT, UPT, UR6, 0x2, URZ ;  /* 0x00000002060c7890 */ /* 0x000fea000fffe0ff */
[----:B------:R2:W-:Y:S01]  /*3ce0*/  UTCIMMA gdesc[UR8], gdesc[UR6], tmem[UR19], tmem[UR26], idesc[UR27], UP2 ;  /* 0x00ff1a06080075ea */ /* 0x0005e20009000113 */
[----:B------:R-:W-:Y:S03]  /*3cf0*/  UPLOP3.LUT UP2, UPT, UPT, UPT, UPT, 0x80, 0x8 ;  /* 0x000000000008789c */ /* 0x000fe60003f4f070 */
[----:B------:R2:W-:Y:S01]  /*3d00*/  UTCIMMA gdesc[UR10], gdesc[UR12], tmem[UR19], tmem[UR24], idesc[UR25], UPT ;  /* 0x00ff180c0a0075ea */ /* 0x0005e2000b800113 */
[----:B------:R2:W-:Y:S01]  /*3d10*/  UTCBAR.MULTICAST [UR17], URZ, UR20 ;  /* 0x000000ff110073e9 */ /* 0x0005e20008000814 */
[----:B------:R-:W-:Y:S06]  /*3d20*/  BRA.U UP3, `(.L_x_74) ;  /* 0xfffffffd03787547 */ /* 0x000fec000b83ffff */
.L_x_71:
[----:B------:R-:W-:Y:S01]  /*3d30*/  UIADD3 UR5, UPT, UPT, UR22, 0x1, URZ ;  /* 0x0000000116057890 */ /* 0x000fe2000fffe0ff */
[C---:B------:R-:W-:Y:S01]  /*3d40*/  ISETP.NE.AND P0, PT, R10.reuse, 0x2, PT ;  /* 0x000000020a00780c */ /* 0x040fe20003f05270 */
[----:B--2---:R-:W-:Y:S02]  /*3d50*/  UIADD3 UR6, UPT, UPT, UR23, 0x120, URZ ;  /* 0x0000012017067890 */ /* 0x004fe4000fffe0ff */
[----:B------:R-:W-:Y:S01]  /*3d60*/  UISETP.NE.AND UP0, UPT, UR5, 0x4, UPT ;  /* 0x000000040500788c */ /* 0x000fe2000bf05270 */
[----:B-1----:R-:W-:Y:S02]  /*3d70*/  SEL R0, RZ, 0x1, P0 ;  /* 0x00000001ff007807 */ /* 0x002fe40000000000 */
[----:B------:R-:W-:Y:S01]  /*3d80*/  SEL R10, R10, RZ, P0 ;  /* 0x000000ff0a0a7207 */ /* 0x000fe20000000000 */
[----:B------:R-:W-:Y:S01]  /*3d90*/  USEL UR7, URZ, 0x1, UP0 ;  /* 0x00000001ff077887 */ /* 0x000fe20008000000 */
[----:B------:R-:W-:Y:S01]  /*3da0*/  LOP3.LUT R9, R9, R0, RZ, 0x3c, !PT ;  /* 0x0000000009097212 */ /* 0x000fe200078e3cff */
[----:B------:R-:W-:Y:S01]  /*3db0*/  USEL UR22, UR5, URZ, UP0 ;  /* 0x000000ff05167287 */ /* 0x000fe20008000000 */
[----:B------:R1:W-:Y:S03]  /*3dc0*/  UTCBAR [UR6], URZ ;  /* 0x000000ff060073e9 */ /* 0x0003e600080000ff */
[----:B------:R-:W-:Y:S01]  /*3dd0*/  LOP3.LUT R11, R11, UR7, RZ, 0x3c, !PT ;  /* 0x000000070b0b7c12 */ /* 0x000fe2000f8e3cff */
[----:B------:R-:W-:Y:S07]  /*3de0*/  @P1 BRA `(.L_x_75) ;  /* 0xfffffff800b41947 */ /* 0x000fee000383ffff */
[----:B------:R-:W2:Y:S01]  /*3df0*/  S2UR UR8, SR_CgaCtaId ;  /* 0x00000000000879c3 */ /* 0x000ea20000008800 */
[----:B------:R-:W-:Y:S01]  /*3e00*/  ELECT P0, URZ, PT ;  /* 0x0000000000ff782f */ /* 0x000fe20003800000 */
[----:B------:R-:W-:Y:S01]  /*3e10*/  IMAD.MOV.U32 R0, RZ, RZ, 0x1 ;  /* 0x00000001ff007424 */ /* 0x000fe200078e00ff */
[----:B------:R-:W-:Y:S01]  /*3e20*/  UIADD3 UR18, UPT, UPT, UR18, 0x140, URZ ;  /* 0x0000014012127890 */ /* 0x000fe2000fffe0ff */
[----:B------:R-:W-:Y:S01]  /*3e30*/  SHF.L.U32 R2, R11, 0x1f, RZ ;  /* 0x0000001f0b027819 */ /* 0x000fe200000006ff */
[----:B------:R-:W-:-:S03]  /*3e40*/  UMOV UR4, 0x40 ;  /* 0x0000004000047882 */ /* 0x000fc60000000000 */
[----:B------:R-:W-:Y:S01]  /*3e50*/  UVIRTCOUNT.DEALLOC.SMPOOL 0x80 ;  /* 0x000000800000784c */ /* 0x000fe20000000000 */
[----:B--2---:R-:W-:Y:S02]  /*3e60*/  ULEA UR8, UR8, UR4, 0x18 ;  /* 0x0000000408087291 */ /* 0x004fe4000f8ec0ff */
[----:B------:R-:W-:-:S07]  /*3e70*/  ULEA UR4, UR22, UR18, 0x3 ;  /* 0x0000001216047291 */ /* 0x000fce000f8e18ff */
[----:B------:R2:W-:Y:S02]  /*3e80*/  @P0 STS.U8 [UR8+0x1c], R0 ;  /* 0x00001c00ff000988 */ /* 0x0005e40008000008 */
[----:B------:R-:W4:Y:S02]  /*3e90*/  SYNCS.PHASECHK.TRANS64.TRYWAIT P0, [UR4], R2 ;  /* 0x00000002ff0075a7 */ /* 0x000f240008001104 */
[----:B--2-4-:R-:W-:Y:S05]  /*3ea0*/  @!P0 BRA `(.L_x_76) ;  /* 0x0000005800288947 */ /* 0x014fea0003800000 */
.L_x_172:
[----:B------:R-:W-:-:S04]  /*3eb0*/  UIADD3 UR4, UPT, UPT, UR22, 0x1, URZ ;  /* 0x0000000116047890 */ /* 0x000fc8000fffe0ff */
[----:B------:R-:W-:-:S04]  /*3ec0*/  UISETP.NE.AND UP0, UPT, UR4, 0x4, UPT ;  /* 0x000000040400788c */ /* 0x000fc8000bf05270 */
[----:B-1----:R-:W-:Y:S02]  /*3ed0*/  USEL UR6, URZ, 0x1, UP0 ;  /* 0x00000001ff067887 */ /* 0x002fe40008000000 */
[----:B------:R-:W-:-:S04]  /*3ee0*/  USEL UR4, UR4, URZ, UP0 ;  /* 0x000000ff04047287 */ /* 0x000fc80008000000 */
[----:B------:R-:W-:Y:S01]  /*3ef0*/  ULEA UR5, UR4, UR18, 0x3 ;  /* 0x0000001204057291 */ /* 0x000fe2000f8e18ff */
[----:B--2---:R-:W-:-:S04]  /*3f00*/  LOP3.LUT R2, R11, UR6, RZ, 0x3c, !PT ;  /* 0x000000060b027c12 */ /* 0x004fc8000f8e3cff */
[----:B------:R-:W-:-:S04]  /*3f10*/  SHF.L.U32 R3, R2, 0x1f, RZ ;  /* 0x0000001f02037819 */ /* 0x000fc800000006ff */
[----:B------:R-:W1:Y:S02]  /*3f20*/  SYNCS.PHASECHK.TRANS64.TRYWAIT P0, [UR5], R3 ;  /* 0x00000003ff0075a7 */ /* 0x000e640008001105 */
[----:B-1----:R-:W-:Y:S05]  /*3f30*/  @!P0 BRA `(.L_x_77) ;  /* 0x00000058001c8947 */ /* 0x002fea0003800000 */
.L_x_174:
        /* <DEDUP_REMOVED lines=9> */
.L_x_176:
[----:B------:R-:W-:-:S04]  /*3fd0*/  UIADD3 UR4, UPT, UPT, UR4, 0x1, URZ ;  /* 0x0000000104047890 */ /* 0x000fc8000fffe0ff */
[----:B------:R-:W-:-:S04]  /*3fe0*/  UISETP.NE.AND UP0, UPT, UR4, 0x4, UPT ;  /* 0x000000040400788c */ /* 0x000fc8000bf05270 */
[----:B------:R-:W-:Y:S02]  /*3ff0*/  USEL UR5, URZ, 0x1, UP0 ;  /* 0x00000001ff057887 */ /* 0x000fe40008000000 */
[----:B------:R-:W-:-:S04]  /*4000*/  USEL UR4, UR4, URZ, UP0 ;  /* 0x000000ff04047287 */ /* 0x000fc80008000000 */
[----:B------:R-:W-:Y:S01]  /*4010*/  ULEA UR4, UR4, UR18, 0x3 ;  /* 0x0000001204047291 */ /* 0x000fe2000f8e18ff */
[----:B------:R-:W-:-:S04]  /*4020*/  LOP3.LUT R2, R2, UR5, RZ, 0x3c, !PT ;  /* 0x0000000502027c12 */ /* 0x000fc8000f8e3cff */
[----:B------:R-:W-:-:S04]  /*4030*/  SHF.L.U32 R2, R2, 0x1f, RZ ;  /* 0x0000001f02027819 */ /* 0x000fc800000006ff */
[----:B------:R-:W2:Y:S02]  /*4040*/  SYNCS.PHASECHK.TRANS64.TRYWAIT P0, [UR4], R2 ;  /* 0x00000002ff0075a7 */ /* 0x000ea40008001104 */
[----:B--2---:R-:W-:Y:S05]  /*4050*/  @!P0 BRA `(.L_x_79) ;  /* 0x0000005800048947 */ /* 0x004fea0003800000 */
.L_x_178:
[----:B------:R-:W-:Y:S01]  /*4060*/  NOP ;  /* 0x0000000000007918 */ /* 0x000fe20000000000 */
[----:B-1----:R-:W1:Y:S01]  /*4070*/  LDS R0, [UR8+0x14] ;  /* 0x00001408ff007984 */ /* 0x002e620008000800 */
[----:B------:R-:W-:Y:S01]  /*4080*/  ULOP3.LUT UR4, UR30, 0xffff, URZ, 0xc0, !UPT ;  /* 0x0000ffff1e047892 */ /* 0x000fe2000f8ec0ff */
[----:B------:R-:W-:Y:S01]  /*4090*/  UMOV UR5, 0xffff ;  /* 0x0000ffff00057882 */ /* 0x000fe20000000000 */
[----:B------:R-:W-:Y:S02]  /*40a0*/  UMOV UR6, 0x1 ;  /* 0x0000000100067882 */ /* 0x000fe40000000000 */
[----:B------:R-:W-:-:S04]  /*40b0*/  USHF.R.U32.HI UR4, URZ, 0x5, UR4 ;  /* 0x00000005ff047899 */ /* 0x000fc80008011604 */
[----:B------:R-:W-:Y:S02]  /*40c0*/  USHF.L.U32 UR5, UR5, UR4, URZ ;  /* 0x0000000405057299 */ /* 0x000fe400080006ff */
[----:B------:R-:W-:-:S04]  /*40d0*/  USHF.L.U32 UR4, UR6, UR4, URZ ;  /* 0x0000000406047299 */ /* 0x000fc800080006ff */
[----:B-1----:R-:W-:-:S04]  /*40e0*/  LOP3.LUT R0, R0, UR5, RZ, 0xc0, !PT ;  /* 0x0000000500007c12 */ /* 0x002fc8000f8ec0ff */
[----:B------:R-:W-:-:S13]  /*40f0*/  ISETP.NE.AND P0, PT, R0, UR5, PT ;  /* 0x0000000500007c0c */ /* 0x000fda000bf05270 */
[----:B------:R-:W-:Y:S05]  /*4100*/  @P0 BRA `(.L_x_80) ;  /* 0x0000000000580947 */ /* 0x000fea0003800000 */
[----:B------:R-:W1:Y:S02]  /*4110*/  LDS R0, [UR8+0x18] ;  /* 0x00001808ff007984 */ /* 0x000e640008000800 */
[----:B-1----:R-:W-:-:S04]  /*4120*/  LOP3.LUT R0, R0, UR4, RZ, 0xc0, !PT ;  /* 0x0000000400007c12 */ /* 0x002fc8000f8ec0ff */
[----:B------:R-:W-:-:S13]  /*4130*/  ISETP.NE.AND P0, PT, R0, UR4, PT ;  /* 0x0000000400007c0c */ /* 0x000fda000bf05270 */
[----:B------:R-:W-:Y:S05]  /*4140*/  @P0 BRA `(.L_x_81) ;  /* 0x00000000003c0947 */ /* 0x000fea0003800000 */
[----:B------:R-:W1:Y:S01]  /*4150*/  S2R R2, SR_LANEID ;  /* 0x0000000000027919 */ /* 0x000e620000000000 */
[----:B------:R-:W-:-:S06]  /*4160*/  ULOP3.LUT UR5, URZ, UR5, URZ, 0x33, !UPT ;  /* 0x00000005ff057292 */ /* 0x000fcc000f8e33ff */
[----:B------:R-:W-:-:S04]  /*4170*/  IMAD.U32 R0, RZ, RZ, UR5 ;  /* 0x00000005ff007e24 */ /* 0x000fc8000f8e00ff */
[----:B------:R2:W4:Y:S02]  /*4180*/  REDUX UR7, R0 ;  /* 0x00000000000773c4 */ /* 0x0005240000000000 */
[----:B------:R1:W-:Y:S01]  /*4190*/  UTCATOMSWS.AND URZ, UR5 ;  /* 0x0000000500ff79e3 */ /* 0x0003e20008000000 */
[----:B--2---:R-:W-:Y:S01]  /*41a0*/  LOP3.LUT R0, RZ, UR4, RZ, 0x33, !PT ;  /* 0x00000004ff007c12 */ /* 0x004fe2000f8e33ff */
[----:B------:R-:W-:Y:S02]  /*41b0*/  VOTEU.ANY UR4, UPT, PT ;  /* 0x0000000000047886 */ /* 0x000fe400038e0100 */
[----:B------:R-:W-:Y:S02]  /*41c0*/  UFLO.U32 UR4, UR4 ;  /* 0x00000004000472bd */ /* 0x000fe400080e0000 */
[----:B------:R-:W2:Y:S04]  /*41d0*/  REDUX UR6, R0 ;  /* 0x00000000000673c4 */ /* 0x000ea80000000000 */
[----:B-1----:R-:W-:-:S02]  /*41e0*/  ISETP.EQ.U32.AND P0, PT, R2, UR4, PT ;  /* 0x0000000402007c0c */ /* 0x002fc4000bf02070 */
[----:B----4-:R-:W-:-:S11]  /*41f0*/  MOV R2, UR7 ;  /* 0x0000000700027c02 */ /* 0x010fd60008000f00 */
[----:B------:R1:W-:Y:S01]  /*4200*/  @P0 ATOMS.AND RZ, [UR8+0x14], R2 ;  /* 0x00001402ffff098c */ /* 0x0003e2000a800008 */
[----:B--2---:R-:W-:-:S05]  /*4210*/  IMAD.U32 R0, RZ, RZ, UR6 ;  /* 0x00000006ff007e24 */ /* 0x004fca000f8e00ff */
[----:B------:R1:W-:Y:S01]  /*4220*/  @P0 ATOMS.AND RZ, [UR8+0x18], R0 ;  /* 0x00001800ffff098c */ /* 0x0003e2000a800008 */
[----:B------:R-:W-:Y:S05]  /*4230*/  BRA `(.L_x_82) ;  /* 0x0000000000147947 */ /* 0x000fea0003800000 */
.L_x_81:
[----:B------:R-:W-:Y:S02]  /*4240*/  MOV R2, 0x4260 ;  /* 0x0000426000027802 */ /* 0x000fe40000000f00 */
[----:B---3-5:R-:W-:Y:S05]  /*4250*/  CALL.REL.NOINC `($__internal_0_$__cuda_sm10x_tcgen05_guardrail_trap_col_being_dealloced_not_returned_by_alloc) ;  /* 0x0000005800a47944 */ /* 0x028fea0003c00000 */
[----:B------:R-:W-:Y:S05]  /*4260*/  BRA `(.L_x_82) ;  /* 0x0000000000087947 */ /* 0x000fea0003800000 */
.L_x_80:
[----:B------:R-:W-:Y:S02]  /*4270*/  MOV R2, 0x4290 ;  /* 0x0000429000027802 */ /* 0x000fe40000000f00 */
[----:B---3-5:R-:W-:Y:S05]  /*4280*/  CALL.REL.NOINC `($__internal_2_$__cuda_sm10x_tcgen05_guardrail_trap_unallocated_columns_being_dealloced) ;  /* 0x0000005800b07944 */ /* 0x028fea0003c00000 */
.L_x_82:
[----:B------:R-:W-:Y:S01]  /*4290*/  NOP ;  /* 0x0000000000007918 */ /* 0x000fe20000000000 */
[----:B------:R-:W-:Y:S05]  /*42a0*/  EXIT ;  /* 0x000000000000794d */ /* 0x000fea0003800000 */
.L_x_64:
[----:B------:R-:W-:-:S09]  /*42b0*/  UISETP.NE.OR UP0, UPT, UR21, 0x3, !UP3 ;  /* 0x000000031500788c */ /* 0x000fd2000df05670 */
[----:B------:R-:W-:Y:S05]  /*42c0*/  BRA.U UP0, `(.L_x_83) ;  /* 0x00000011001c7547 */ /* 0x000fea000b800000 */
[----:B------:R-:W2:Y:S01]  /*42d0*/  LDCU.64 UR4, c[0x0][0x888] ;  /* 0x00011100ff0477ac */ /* 0x000ea20008000a00 */
[----:B------:R-:W3:Y:S01]  /*42e0*/  LDC.64 R12, c[0x0][0x348] ;  /* 0x0000d200ff0c7b82 */ /* 0x000ee20000000a00 */
[----:B------:R-:W-:Y:S02]  /*42f0*/  HFMA2 R9, -RZ, RZ, 0, 0 ;  /* 0x00000000ff097431 */ /* 0x000fe400000001ff */
[----:B------:R-:W-:Y:S01]  /*4300*/  IMAD.MOV.U32 R11, RZ, RZ, 0x1 ;  /* 0x00000001ff0b7424 */ /* 0x000fe200078e00ff */
[----:B------:R-:W4:Y:S01]  /*4310*/  LDCU UR38, c[0x0][0x370] ;  /* 0x00006e00ff2677ac */ /* 0x000f220008000800 */
[----:B------:R-:W-:Y:S01]  /*4320*/  IMAD.MOV.U32 R10, RZ, RZ, RZ ;  /* 0x000000ffff0a7224 */ /* 0x000fe200078e00ff */
[----:B------:R-:W-:Y:S01]  /*4330*/  MOV R3, 0x1000 ;  /* 0x0000100000037802 */ /* 0x000fe20000000f00 */
[----:B------:R-:W4:Y:S01]  /*4340*/  LDCU.128 UR32, c[0x0][0xb10] ;  /* 0x00016200ff2077ac */ /* 0x000f220008000c00 */
[----:B------:R-:W1:Y:S01]  /*4350*/  LDCU UR37, c[0x0][0x374] ;  /* 0x00006e80ff2577ac */ /* 0x000e620008000800 */
[----:B------:R-:W1:Y:S01]  /*4360*/  LDCU.64 UR30, c[0x0][0x890] ;  /* 0x00011200ff1e77ac */ /* 0x000e620008000a00 */
[----:B------:R-:W1:Y:S01]  /*4370*/  LDCU UR15, c[0x0][0xb0c] ;  /* 0x00016180ff0f77ac */ /* 0x000e620008000800 */
[----:B--2---:R-:W-:Y:S01]  /*4380*/  UISETP.NE.U32.AND UP0, UPT, UR4, URZ, UPT ;  /* 0x000000ff0400728c */ /* 0x004fe2000bf05070 */
[----:B------:R-:W2:Y:S01]  /*4390*/  LDCU UR44, c[0x0][0xb20] ;  /* 0x00016400ff2c77ac */ /* 0x000ea20008000800 */
[----:B------:R-:W2:Y:S01]  /*43a0*/  LDCU UR4, c[0x0][0xb30] ;  /* 0x00016600ff0477ac */ /* 0x000ea20008000800 */
[----:B------:R-:W-:Y:S01]  /*43b0*/  UMOV UR21, 0x400 ;  /* 0x0000040000157882 */ /* 0x000fe20000000000 */
[----:B----4-:R-:W-:-:S02]  /*43c0*/  UIMAD.WIDE.U32 UR6, UR38, UR32, URZ ;  /* 0x00000020260672a5 */ /* 0x010fc4000f8e00ff */
[----:B-1----:R-:W-:Y:S02]  /*43d0*/  UIMAD.WIDE.U32 UR8, UR37, UR35, URZ ;  /* 0x00000023250872a5 */ /* 0x002fe4000f8e00ff */
[----:B------:R-:W-:Y:S02]  /*43e0*/  ULEA UR21, UR46, UR21, 0x18 ;  /* 0x000000152e157291 */ /* 0x000fe4000f8ec0ff */
[----:B------:R-:W-:Y:S02]  /*43f0*/  UISETP.NE.U32.AND UP6, UPT, UR30, URZ, UPT ;  /* 0x000000ff1e00728c */ /* 0x000fe4000bfc5070 */
[----:B------:R-:W-:Y:S02]  /*4400*/  UIADD3 UR40, UPT, UPT, UR21, 0xd0, URZ ;  /* 0x000000d015287890 */ /* 0x000fe4000fffe0ff */
[----:B------:R-:W-:Y:S02]  /*4410*/  UISETP.NE.AND.EX UP5, UPT, UR5, URZ, UPT, UP0 ;  /* 0x000000ff0500728c */ /* 0x000fe4000bfa5300 */
[----:B------:R-:W-:Y:S01]  /*4420*/  UISETP.NE.AND UP0, UPT, UR42, 0x1, UPT ;  /* 0x000000012a00788c */ /* 0x000fe2000bf05270 */
[----:B------:R-:W-:Y:S01]  /*4430*/  UMOV UR6, UR7 ;  /* 0x0000000700067c82 */ /* 0x000fe20008000000 */
[----:B------:R-:W-:Y:S01]  /*4440*/  UMOV UR41, UR9 ;  /* 0x0000000900297c82 */ /* 0x000fe20008000000 */
[----:B------:R-:W-:-:S02]  /*4450*/  USEL UR39, URZ, 0x1, UP4 ;  /* 0x00000001ff277887 */ /* 0x000fc4000a000000 */
[----:B------:R-:W-:Y:S02]  /*4460*/  UISETP.NE.AND UP0, UPT, UR15, 0x1, UPT ;  /* 0x000000010f00788c */ /* 0x000fe4000bf05270 */
[----:B------:R-:W-:Y:S02]  /*4470*/  UPLOP3.LUT UP4, UPT, UPT, UPT, UPT, 0x40, 0x4 ;  /* 0x000000000004789c */ /* 0x000fe40003f8e870 */
[----:B------:R-:W-:Y:S01]  /*4480*/  UISETP.GE.AND UP2, UPT, UR42, 0x1, UPT ;  /* 0x000000012a00788c */ /* 0x000fe2000bf46270 */
[----:B------:R-:W1:Y:S01]  /*4490*/  LDCU.64 UR22, c[0x0][0xb28] ;  /* 0x00016500ff1677ac */ /* 0x000e620008000a00 */
[----:B------:R-:W-:Y:S02]  /*44a0*/  UISETP.NE.AND.EX UP6, UPT, UR31, URZ, UPT, UP6 ;  /* 0x000000ff1f00728c */ /* 0x000fe4000bfc5360 */
[----:B------:R-:W-:Y:S02]  /*44b0*/  UIADD3 UR25, UPT, UPT, UR21, 0xc0, URZ ;  /* 0x000000c015197890 */ /* 0x000fe4000fffe0ff */
[----:B------:R-:W-:-:S02]  /*44c0*/  UIADD3 UR17, UPT, UPT, UR21, 0xc8, URZ ;  /* 0x000000c815117890 */ /* 0x000fc4000fffe0ff */
[----:B------:R-:W-:Y:S02]  /*44d0*/  UPRMT UR40, UR46, 0x654, UR40 ;  /* 0x000006542e287896 */ /* 0x000fe40008000028 */
[----:B------:R-:W-:Y:S02]  /*44e0*/  USHF.R.U32.HI UR43, URZ, UR33, UR6 ;  /* 0x00000021ff2b7299 */ /* 0x000fe40008011606 */
[----:B--2---:R-:W-:Y:S02]  /*44f0*/  USHF.R.U32.HI UR41, URZ, UR44, UR41 ;  /* 0x0000002cff297299 */ /* 0x004fe40008011629 */
[----:B------:R-:W-:Y:S02]  /*4500*/  UISETP.NE.AND UP0, UPT, UR34, 0x1, UPT ;  /* 0x000000012200788c */ /* 0x000fe4000bf05270 */
[----:B---3--:R-:W-:-:S11]  /*4510*/  UISETP.NE.AND UP3, UPT, UR4, 0x1, UPT ;  /* 0x000000010400788c */ /* 0x008fd6000bf65270 */
.L_x_93:
[C---:B------:R-:W-:Y:S02]  /*4520*/  LEA R8, R10.reuse, UR21, 0x3 ;  /* 0x000000150a087c11 */ /* 0x040fe4000f8e18ff */
[----:B------:R-:W-:Y:S02]  /*4530*/  SHF.L.U32 R0, R9, 0x1f, RZ ;  /* 0x0000001f09007819 */ /* 0x000fe400000006ff */
[----:B------:R-:W-:Y:S02]  /*4540*/  LEA R4, R10, UR21, 0x4 ;  /* 0x000000150a047c11 */ /* 0x000fe4000f8e20ff */
[----:B--2---:R-:W2:Y:S02]  /*4550*/  SYNCS.PHASECHK.TRANS64.TRYWAIT P0, [R8+URZ+0x100], R0 ;  /* 0x00010000080075a7 */ /* 0x004ea400080011ff */
[----:B--2---:R-:W-:Y:S05]  /*4560*/  @!P0 BRA `(.L_x_84) ;  /* 0x0000005000d88947 */ /* 0x004fea0003800000 */
.L_x_179:
[----:B------:R-:W3:Y:S01]  /*4570*/  LDS.128 R4, [R4+0x190] ;  /* 0x0001900004047984 */ /* 0x000ee20000000c00 */
[----:B------:R-:W-:Y:S01]  /*4580*/  UISETP.GE.AND UP0, UPT, UR42, 0x1, UPT ;  /* 0x000000012a00788c */ /* 0x000fe2000bf06270 */
[----:B------:R-:W-:Y:S01]  /*4590*/  @!PT LDS RZ, [RZ] ;  /* 0x00000000fffff984 */ /* 0x000fe20000000800 */
[----:B------:R-:W-:Y:S01]  /*45a0*/  @!PT LDS RZ, [RZ] ;  /* 0x00000000fffff984 */ /* 0x000fe20000000800 */
[----:B------:R-:W-:Y:S01]  /*45b0*/  @!PT LDS RZ, [RZ] ;  /* 0x00000000fffff984 */ /* 0x000fe20000000800 */
[----:B------:R-:W-:Y:S01]  /*45c0*/  @!PT LDS RZ, [RZ] ;  /* 0x00000000fffff984 */ /* 0x000fe20000000800 */
[----:B------:R4:W-:Y:S06]  /*45d0*/  MEMBAR.ALL.CTA ;  /* 0x0000000000007992 */ /* 0x0009ec0000008000 */
[----:B----4-:R-:W4:Y:S01]  /*45e0*/  FENCE.VIEW.ASYNC.S ;  /* 0x00000000000073c6 */ /* 0x010f220000000000 */
[----:B---3--:R-:W-:Y:S11]  /*45f0*/  LOP3.LUT P0, RZ, R6, 0x1, RZ, 0xc0, !PT ;  /* 0x0000000106ff7812 */ /* 0x008ff6000780c0ff */
[----:B------:R-:W-:Y:S02]  /*4600*/  @!UPT UIADD3 URZ, UPT, UPT, URZ, URZ, URZ ;  /* 0x000000fffffff290 */ /* 0x000fe4000fffe0ff */
[----:B----4-:R-:W-:Y:S01]  /*4610*/  VOTEU.ANY UP2, P0 ;  /* 0x0000000000ff7886 */ /* 0x010fe20000040100 */
[----:B------:R-:W-:Y:S11]  /*4620*/  PLOP3.LUT P0, PT, PT, PT, UP2, 0x80, 0x8 ;  /* 0x000000000008781c */ /* 0x000ff60003f0f028 */
[----:B------:R-:W-:Y:S02]  /*4630*/  @!UPT UIADD3 URZ, UPT, UPT, URZ, URZ, URZ ;  /* 0x000000fffffff290 */ /* 0x000fe4000fffe0ff */
[----:B--2---:R-:W-:Y:S02]  /*4640*/  @P0 SHF.R.U32.HI R0, RZ, 0x10, R5 ;  /* 0x00000010ff000819 */ /* 0x004fe40000011605 */
[----:B------:R-:W-:Y:S02]  /*4650*/  @P0 MOV R2, R4 ;  /* 0x0000000400020202 */ /* 0x000fe40000000f00 */
[----:B------:R-:W-:Y:S01]  /*4660*/  @P0 R2UR UR4, R0 ;  /* 0x00000000000402ca */ /* 0x000fe200000e0000 */
[----:B------:R-:W-:Y:S01]  /*4670*/  VIADD R0, R8, 0x110 ;  /* 0x0000011008007836 */ /* 0x000fe20000000000 */
[----:B------:R-:W-:Y:S02]  /*4680*/  @P0 LOP3.LUT R4, R5, 0xffff, RZ, 0xc0, !PT ;  /* 0x0000ffff05040812 */ /* 0x000fe400078ec0ff */
[----:B------:R-:W-:Y:S02]  /*4690*/  @P0 R2UR UR6, R2 ;  /* 0x00000000020602ca */ /* 0x000fe400000e0000 */
[----:B------:R-:W-:Y:S02]  /*46a0*/  PRMT R0, RZ, 0x654, R0 ;  /* 0x00000654ff007816 */ /* 0x000fe40000000000 */
[----:B------:R-:W-:Y:S02]  /*46b0*/  @P0 R2UR UR5, R4 ;  /* 0x00000000040502ca */ /* 0x000fe400000e0000 */
[----:B------:R2:W-:Y:S03]  /*46c0*/  SYNCS.ARRIVE.TRANS64.RED.A1T0 RZ, [R0+URZ], RZ ;  /* 0x000000ff00ff79a7 */ /* 0x0005e600081004ff */
[----:B------:R-:W-:Y:S04]  /*46d0*/  @UP2 UMOV UR29, UR4 ;  /* 0x00000004001d2c82 */ /* 0x000fe80008000000 */
[----:B------:R-:W-:Y:S04]  /*46e0*/  @UP2 UMOV UR14, UR6 ;  /* 0x00000006000e2c82 */ /* 0x000fe80008000000 */
[----:B------:R-:W-:Y:S01]  /*46f0*/  @UP2 UMOV UR13, UR5 ;  /* 0x00000005000d2c82 */ /* 0x000fe20008000000 */
[----:B------:R-:W-:Y:S05]  /*4700*/  BRA.U !UP0, `(.L_x_85) ;  /* 0x0000000108c07547 */ /* 0x000fea000b800000 */
[----:B------:R-:W-:Y:S02]  /*4710*/  UIMAD.WIDE.U32 UR8, UR13, UR35, URZ ;  /* 0x000000230d0872a5 */ /* 0x000fe4000f8e00ff */
[----:B------:R-:W-:Y:S02]  /*4720*/  UP2UR UR12, UPR, URZ, 0x4 ;  /* 0x00000004ff0c7883 */ /* 0x000fe40008000000 */
[----:B------:R-:W-:Y:S02]  /*4730*/  UISETP.NE.AND UP2, UPT, UR34, 0x1, UPT ;  /* 0x000000012200788c */ /* 0x000fe4000bf45270 */
[----:B------:R-:W-:Y:S02]  /*4740*/  UIMAD.WIDE.U32 UR10, UR14, UR32, URZ ;  /* 0x000000200e0a72a5 */ /* 0x000fe4000f8e00ff */
[----:B------:R-:W-:Y:S02]  /*4750*/  USEL UR4, UR37, UR41, !UP2 ;  /* 0x0000002925047287 */ /* 0x000fe4000d000000 */
[----:B------:R-:W-:Y:S02]  /*4760*/  UISETP.NE.AND UP0, UPT, UR15, 0x1, UPT ;  /* 0x000000010f00788c */ /* 0x000fe4000bf05270 */
[----:B------:R-:W-:Y:S02]  /*4770*/  UP2UR UR16, UPR, URZ, 0x2 ;  /* 0x00000002ff107883 */ /* 0x000fe40008000000 */
[----:B------:R-:W-:Y:S02]  /*4780*/  UISETP.NE.AND UP1, UPT, UR42, 0x1, UPT ;  /* 0x000000012a00788c */ /* 0x000fe4000bf25270 */
[----:B-1----:R-:W-:Y:S02]  /*4790*/  UIMAD.WIDE.U32 UR18, UR4, UR22, URZ ;  /* 0x00000016041272a5 */ /* 0x002fe4000f8e00ff */
[----:B------:R-:W-:Y:S01]  /*47a0*/  USEL UR7, UR38, UR43, !UP0 ;  /* 0x0000002b26077287 */ /* 0x000fe2000c000000 */
[----:B------:R-:W-:Y:S02]  /*47b0*/  UMOV UR5, UR9 ;  /* 0x0000000900057c82 */ /* 0x000fe40008000000 */
[----:B------:R-:W-:Y:S02]  /*47c0*/  USHF.R.U32.HI UR6, URZ, UR44, UR5 ;  /* 0x0000002cff067299 */ /* 0x000fe40008011605 */
[----:B------:R-:W-:Y:S02]  /*47d0*/  UIMAD.WIDE.U32 UR26, UR7, UR22, URZ ;  /* 0x00000016071a72a5 */ /* 0x000fe4000f8e00ff */
[----:B------:R-:W-:Y:S02]  /*47e0*/  USEL UR6, UR13, UR6, !UP2 ;  /* 0x000000060d067287 */ /* 0x000fe4000d000000 */
[----:B------:R-:W-:Y:S01]  /*47f0*/  UISETP.NE.AND UP2, UPT, UR12, URZ, UPT ;  /* 0x000000ff0c00728c */ /* 0x000fe2000bf45270 */
[----:B------:R-:W-:Y:S01]  /*4800*/  UMOV UR5, UR11 ;  /* 0x0000000b00057c82 */ /* 0x000fe20008000000 */
[----:B------:R-:W-:Y:S02]  /*4810*/  UIMAD.WIDE.U32 UR10, UR6, UR22, URZ ;  /* 0x00000016060a72a5 */ /* 0x000fe4000f8e00ff */
[----:B------:R-:W-:Y:S03]  /*4820*/  USHF.R.U32.HI UR8, URZ, UR33, UR5 ;  /* 0x00000021ff087299 */ /* 0x000fe60008011605 */
[----:B------:R-:W-:Y:S02]  /*4830*/  UMOV UR5, UR19 ;  /* 0x0000001300057c82 */ /* 0x000fe40008000000 */
[----:B------:R-:W-:Y:S03]  /*4840*/  @UP1 USHF.R.U32.HI UR4, URZ, UR23, UR5 ;  /* 0x00000017ff041299 */ /* 0x000fe60008011605 */
[----:B------:R-:W-:Y:S01]  /*4850*/  UMOV UR5, UR27 ;  /* 0x0000001b00057c82 */ /* 0x000fe20008000000 */
[----:B------:R-:W-:Y:S02]  /*4860*/  UIMAD UR4, UR42, UR4, URZ ;  /* 0x000000042a0472a4 */ /* 0x000fe4000f8e02ff */
[----:B------:R-:W-:Y:S02]  /*4870*/  @UP1 USHF.R.U32.HI UR7, URZ, UR23, UR5 ;  /* 0x00000017ff071299 */ /* 0x000fe40008011605 */
[----:B------:R-:W-:Y:S02]  /*4880*/  USEL UR5, UR14, UR8, !UP0 ;  /* 0x000000080e057287 */ /* 0x000fe4000c000000 */
[----:B------:R-:W-:Y:S02]  /*4890*/  UIMAD UR8, UR42, UR7, URZ ;  /* 0x000000072a0872a4 */ /* 0x000fe4000f8e02ff */
[----:B------:R-:W-:Y:S03]  /*48a0*/  UISETP.GE.AND UP0, UPT, UR6, UR4, UPT ;  /* 0x000000040600728c */ /* 0x000fe6000bf06270 */
[----:B------:R-:W-:Y:S01]  /*48b0*/  UMOV UR4, UR11 ;  /* 0x0000000b00047c82 */ /* 0x000fe20008000000 */
[----:B------:R-:W-:Y:S02]  /*48c0*/  UISETP.GE.OR UP0, UPT, UR5, UR8, UP0 ;  /* 0x000000080500728c */ /* 0x000fe40008706670 */
[----:B------:R-:W-:Y:S02]  /*48d0*/  USHF.R.U32.HI UR4, URZ, UR23, UR4 ;  /* 0x00000017ff047299 */ /* 0x000fe40008011604 */
[----:B------:R-:W-:Y:S02]  /*48e0*/  UIMAD.WIDE.U32 UR8, UR5, UR22, URZ ;  /* 0x00000016050872a5 */ /* 0x000fe4000f8e00ff */
[----:B------:R-:W-:Y:S04]  /*48f0*/  USEL UR10, UR6, UR4, !UP1 ;  /* 0x00000004060a7287 */ /* 0x000fe8000c800000 */
[----:B------:R-:W-:Y:S01]  /*4900*/  UIADD3 UR11, UPT, UPT, -UR10, URZ, URZ ;  /* 0x000000ff0a0b7290 */ /* 0x000fe2000fffe1ff */
[----:B------:R-:W-:Y:S02]  /*4910*/  @!UP0 UMOV UR4, UR9 ;  /* 0x0000000900048c82 */ /* 0x000fe40008000000 */
[----:B------:R-:W-:Y:S02]  /*4920*/  @!UP0 USHF.R.U32.HI UR4, URZ, UR23, UR4 ;  /* 0x00000017ff048299 */ /* 0x000fe40008011604 */
[----:B------:R-:W-:Y:S02]  /*4930*/  UIMAD UR8, UR42, UR11, UR6 ;  /* 0x0000000b2a0872a4 */ /* 0x000fe4000f8e0206 */
[----:B------:R-:W-:Y:S02]  /*4940*/  @!UP0 USEL UR4, UR5, UR4, !UP1 ;  /* 0x0000000405048287 */ /* 0x000fe4000c800000 */
[----:B------:R-:W-:Y:S02]  /*4950*/  UISETP.NE.AND UP1, UPT, UR16, URZ, UPT ;  /* 0x000000ff1000728c */ /* 0x000fe4000bf25270 */
[----:B------:R-:W-:Y:S02]  /*4960*/  @!UP0 UIMAD UR8, UR7, UR8, UR4 ;  /* 0x00000008070882a4 */ /* 0x000fe4000f8e0204 */
[----:B------:R-:W-:Y:S02]  /*4970*/  @!UP0 UIADD3 UR9, UPT, UPT, UR10, -UR4, URZ ;  /* 0x800000040a098290 */ /* 0x000fe4000fffe0ff */
[----:B------:R-:W-:Y:S02]  /*4980*/  UIADD3 UR4, UPT, UPT, -UR5, URZ, URZ ;  /* 0x000000ff05047290 */ /* 0x000fe4000fffe1ff */
[----:B------:R-:W-:Y:S02]  /*4990*/  UIADD3 UR7, UPT, UPT, -UR6, URZ, URZ ;  /* 0x000000ff06077290 */ /* 0x000fe4000fffe1ff */
[----:B------:R-:W-:Y:S02]  /*49a0*/  @!UP0 UIMAD UR6, UR9, UR42, UR5 ;  /* 0x0000002a090682a4 */ /* 0x000fe4000f8e0205 */
[----:B------:R-:W-:Y:S02]  /*49b0*/  UIMAD UR14, UR15, UR4, UR14 ;  /* 0x000000040f0e72a4 */ /* 0x000fe4000f8e020e */
[----:B------:R-:W-:Y:S01]  /*49c0*/  UIMAD UR13, UR34, UR7, UR13 ;  /* 0x00000007220d72a4 */ /* 0x000fe2000f8e020d */
[----:B------:R-:W-:Y:S02]  /*49d0*/  @!UP0 UMOV UR5, UR8 ;  /* 0x0000000800058c82 */ /* 0x000fe40008000000 */
[----:B------:R-:W-:Y:S02]  /*49e0*/  UIMAD UR14, UR5, UR15, UR14 ;  /* 0x0000000f050e72a4 */ /* 0x000fe4000f8e020e */
[----:B------:R-:W-:Y:S11]  /*49f0*/  UIMAD UR13, UR6, UR34, UR13 ;  /* 0x00000022060d72a4 */ /* 0x000ff6000f8e020d */
[----:B------:R-:W-:Y:S01]  /*4a00*/  @!UPT UIADD3 URZ, UPT, UPT, URZ, URZ, URZ ;  /* 0x000000fffffff290 */ /* 0x000fe2000fffe0ff */
.L_x_85:
[----:B------:R-:W3:Y:S01]  /*4a10*/  @!UP3 LDCU.128 UR8, c[0x0][0xb10] ;  /* 0x00016200ff08b7ac */ /* 0x000ee20008000c00 */
[----:B------:R-:W-:Y:S02]  /*4a20*/  ISETP.NE.U32.AND P0, PT, RZ, UR30, PT ;  /* 0x0000001eff007c0c */ /* 0x000fe4000bf05070 */
[----:B------:R-:W-:Y:S02]  /*4a30*/  SHF.L.U32 R4, R11, 0x1f, RZ ;  /* 0x0000001f0b047819 */ /* 0x000fe400000006ff */
[----:B------:R-:W-:Y:S01]  /*4a40*/  ISETP.NE.AND.EX P0, PT, RZ, UR31, PT, P0 ;  /* 0x0000001fff007c0c */ /* 0x000fe2000bf05300 */
[----:B------:R-:W4:Y:S01]  /*4a50*/  @!UP3 LDCU UR5, c[0x0][0xb0c] ;  /* 0x00016180ff05b7ac */ /* 0x000f220008000800 */
[----:B------:R-:W-:Y:S02]  /*4a60*/  USHF.L.U32 UR27, UR20, 0x6, URZ ;  /* 0x00000006141b7899 */ /* 0x000fe400080006ff */
[----:B------:R-:W-:Y:S02]  /*4a70*/  UIMAD UR26, UR24, 0xc0, URZ ;  /* 0x000000c0181a78a4 */ /* 0x000fe4000f8e02ff */
[----:B---3--:R-:W-:Y:S07]  /*4a80*/  UIMAD.WIDE.U32 UR6, UR14, UR8, URZ ;  /* 0x000000080e0672a5 */ /* 0x008fee000f8e00ff */
[----:B------:R-:W-:Y:S01]  /*4a90*/  @!UP3 UMOV UR4, UR7 ;  /* 0x000000070004bc82 */ /* 0x000fe20008000000 */
[----:B----4-:R-:W-:Y:S02]  /*4aa0*/  @!UP3 UISETP.NE.AND UP0, UPT, UR5, 0x1, UPT ;  /* 0x000000010500b88c */ /* 0x010fe4000bf05270 */
[----:B------:R-:W-:Y:S02]  /*4ab0*/  @!UP3 USHF.R.U32.HI UR4, URZ, UR9, UR4 ;  /* 0x00000009ff04b299 */ /* 0x000fe40008011604 */
[----:B------:R-:W-:Y:S02]  /*4ac0*/  UIMAD.WIDE.U32 UR6, UR13, UR11, URZ ;  /* 0x0000000b0d0672a5 */ /* 0x000fe4000f8e00ff */
[----:B------:R-:W-:Y:S02]  /*4ad0*/  @!UP3 USEL UR8, UR14, UR4, !UP0 ;  /* 0x000000040e08b287 */ /* 0x000fe4000c000000 */
[----:B------:R-:W-:Y:S03]  /*4ae0*/  @!UP3 UISETP.NE.AND UP0, UPT, UR10, 0x1, UPT ;  /* 0x000000010a00b88c */ /* 0x000fe6000bf05270 */
[----:B------:R-:W-:Y:S02]  /*4af0*/  @!UP3 UMOV UR6, UR7 ;  /* 0x000000070006bc82 */ /* 0x000fe40008000000 */
[----:B------:R-:W3:Y:S02]  /*4b00*/  @!UP3 LDCU UR4, c[0x0][0xb20] ;  /* 0x00016400ff04b7ac */ /* 0x000ee40008000800 */
[----:B---3--:R-:W-:Y:S04]  /*4b10*/  @!UP3 USHF.R.U32.HI UR6, URZ, UR4, UR6 ;  /* 0x00000004ff06b299 */ /* 0x008fe80008011606 */
[----:B------:R-:W-:Y:S04]  /*4b20*/  @!UP3 USEL UR6, UR13, UR6, !UP0 ;  /* 0x000000060d06b287 */ /* 0x000fe8000c000000 */
[----:B------:R-:W-:Y:S02]  /*4b30*/  @!UP3 UIADD3 UR4, UPT, UPT, -UR8, UR6, URZ ;  /* 0x000000060804b290 */ /* 0x000fe4000fffe1ff */
[----:B------:R-:W-:Y:S02]  /*4b40*/  @!UP3 UIADD3 UR6, UPT, UPT, UR8, -UR6, URZ ;  /* 0x800000060806b290 */ /* 0x000fe4000fffe0ff */
[----:B------:R-:W-:Y:S02]  /*4b50*/  @!UP3 UIMAD UR14, UR4, UR5, UR14 ;  /* 0x00000005040eb2a4 */ /* 0x000fe4000f8e020e */
[----:B------:R-:W-:Y:S01]  /*4b60*/  @!UP3 UIMAD UR13, UR6, UR10, UR13 ;  /* 0x0000000a060db2a4 */ /* 0x000fe2000f8e020d */
[----:B------:R-:W-:Y:S11]  /*4b70*/  BRA.U UP4, `(.L_x_86) ;  /* 0x0000000104107547 */ /* 0x000ff6000b800000 */
[----:B------:R-:W-:Y:S04]  /*4b80*/  MOV R2, UR39 ;  /* 0x0000002700027c02 */ /* 0x000fe80008000f00 */
[----:B------:R-:W-:Y:S04]  /*4b90*/  SHF.L.U32 R2, R2, 0x1f, RZ ;  /* 0x0000001f02027819 */ /* 0x000fe800000006ff */
[----:B------:R-:W3:Y:S02]  /*4ba0*/  SYNCS.PHASECHK.TRANS64.TRYWAIT P1, [UR21+0xf8], R2 ;  /* 0x0000f802ff0075a7 */ /* 0x000ee40008021115 */
[----:B---3--:R-:W-:Y:S05]  /*4bb0*/  @!P1 BRA `(.L_x_87) ;  /* 0x0000004c00589947 */ /* 0x008fea0003800000 */
.L_x_86:
[----:B------:R-:W-:Y:S05]  /*4bc0*/  BRA.U !UP6, `(.L_x_88) ;  /* 0x000000010e387547 */ /* 0x000fea000b800000 */
[----:B------:R-:W-:Y:S01]  /*4bd0*/  UPLOP3.LUT UP1, UPT, UPT, UPT, UP5, 0x80, 0x8 ;  /* 0x000000000008789c */ /* 0x000fe20003f2f050 */
[----:B--2---:R-:W-:Y:S01]  /*4be0*/  HFMA2 R0, -RZ, RZ, 0, 5.9604644775390625e-08 ;  /* 0x00000001ff007431 */ /* 0x004fe200000001ff */
[----:B------:R-:W2:Y:S01]  /*4bf0*/  LDCU.64 UR8, c[0x0][0x358] ;  /* 0x00006b00ff0877ac */ /* 0x000ea20008000a00 */
[----:B------:R-:W-:Y:S03]  /*4c00*/  IMAD.MOV.U32 R77, RZ, RZ, 0x1 ;  /* 0x00000001ff4d7424 */ /* 0x000fe600078e00ff */
[----:B------:R-:W-:Y:S05]  /*4c10*/  PLOP3.LUT P1, PT, PT, PT, UP1, 0x80, 0x8 ;  /* 0x000000000008781c */ /* 0x000fea0003f2f018 */
[----:B------:R-:W3:Y:S01]  /*4c20*/  @UP1 LDCU.64 UR4, c[0x0][0x888] ;  /* 0x00011100ff0417ac */ /* 0x000ee20008000a00 */
[----:B------:R-:W-:Y:S07]  /*4c30*/  @UP1 UIMAD UR6, UR36, UR30, URZ ;  /* 0x0000001e240612a4 */ /* 0x000fee000f8e02ff */
[----:B------:R-:W-:Y:S01]  /*4c40*/  @!P1 PRMT R77, R0, 0x7610, R77 ;  /* 0x00007610004d9816 */ /* 0x000fe2000000004d */
[----:B---3--:R-:W-:Y:S06]  /*4c50*/  @UP1 UIMAD.WIDE UR4, UR6, 0x4, UR4 ;  /* 0x00000004060418a5 */ /* 0x008fec000f8e0204 */
[----:B-----5:R-:W-:Y:S01]  /*4c60*/  IMAD.U32 R40, RZ, RZ, UR4 ;  /* 0x00000004ff287e24 */ /* 0x020fe2000f8e00ff */
[----:B------:R-:W-:Y:S04]  /*4c70*/  MOV R41, UR5 ;  /* 0x0000000500297c02 */ /* 0x000fe80008000f00 */
[----:B------:R-:W3:Y:S01]  /*4c80*/  @!UP1 LDCU UR4, c[0x0][0x880] ;  /* 0x00011000ff0497ac */ /* 0x000ee20008000800 */
[----:B--2---:R4:W5:Y:S02]  /*4c90*/  @P1 LDG.E R40, desc[UR8][R40.64] ;  /* 0x0000000828281981 */ /* 0x004964000c1e1900 */
[----:B---34-:R-:W-:Y:S07]  /*4ca0*/  @!P1 IMAD.U32 R40, RZ, RZ, UR4 ;  /* 0x00000004ff289e24 */ /* 0x018fee000f8e00ff */
.L_x_88:
[----:B-----5:R-:W-:Y:S01]  /*4cb0*/  @!P0 ISETP.EQ.AND P2, PT, R40, RZ, PT ;  /* 0x000000ff2800820c */ /* 0x020fe20003f42270 */
[----:B------:R-:W-:Y:S01]  /*4cc0*/  @!UPT UIADD3 URZ, UPT, UPT, URZ, URZ, URZ ;  /* 0x000000fffffff290 */ /* 0x000fe2000fffe0ff */
[----:B------:R-:W-:Y:S11]  /*4cd0*/  @!P0 BRA `(.L_x_89) ;  /* 0x0000000000148947 */ /* 0x000ff60003800000 */
[----:B------:R-:W-:Y:S02]  /*4ce0*/  LOP3.LUT P0, RZ, R77, 0xff, RZ, 0xc0, !PT ;  /* 0x000000ff4dff7812 */ /* 0x000fe4000780c0ff */
[----:B------:R-:W-:Y:S04]  /*4cf0*/  PLOP3.LUT P2, PT, PT, PT, UP1, 0x80, 0x8 ;  /* 0x000000000008781c */ /* 0x000fe80003f4f018 */
[----:B------:R-:W-:Y:S07]  /*4d00*/  PLOP3.LUT P2, PT, P2, PT, PT, 0x8, 0x80 ;  /* 0x000000000080781c */ /* 0x000fee000174e170 */
[----:B------:R-:W-:Y:S11]  /*4d10*/  @P0 ISETP.EQ.AND P2, PT, R40, RZ, PT ;  /* 0x000000ff2800020c */ /* 0x000ff60003f42270 */
[----:B------:R-:W-:Y:S02]  /*4d20*/  @!UPT UIADD3 URZ, UPT, UPT, URZ, URZ, URZ ;  /* 0x000000fffffff290 */ /* 0x000fe4000fffe0ff */
.L_x_89:
[----:B------:R-:W3:Y:S01]  /*4d30*/  SYNCS.PHASECHK.TRANS64.TRYWAIT P0, [UR21+0xd8], R4 ;  /* 0x0000d804ff0075a7 */ /* 0x000ee20008001115 */
[----:B------:R-:W-:Y:S04]  /*4d40*/  ELECT P1, URZ, PT ;  /* 0x0000000000ff782f */ /* 0x000fe80003820000 */
[----:B------:R-:W-:Y:S01]  /*4d50*/  PLOP3.LUT P1, PT, P2, P1, PT, 0xf2, 0x2f ;  /* 0x00000000002f781c */ /* 0x000fe20001723e72 */
[----:B------:R-:W-:Y:S01]  /*4d60*/  @!UPT UIADD3 URZ, UPT, UPT, URZ, URZ, URZ ;  /* 0x000000fffffff290 */ /* 0x000fe2000fffe0ff */
[----:B---3--:R-:W-:Y:S11]  /*4d70*/  @!P0 BRA `(.L_x_90) ;  /* 0x0000004c00008947 */ /* 0x008ff60003800000 */
.L_x_182:
[----:B--2---:R-:W-:Y:S01]  /*4d80*/  @!P1 IADD3 R2, P0, PT, R12, 0x580, RZ ;  /* 0x000005800c029810 */ /* 0x004fe20007f1e0ff */
[----:B------:R-:W-:Y:S01]  /*4d90*/  VOTEU.ALL UP0, P1 ;  /* 0x0000000000ff7886 */ /* 0x000fe20000800000 */
[----:B------:R-:W-:Y:S01]  /*4da0*/  UMOV UR6, 0x0 ;  /* 0x0000000000067882 */ /* 0x000fe20000000000 */
[----:B------:R-:W-:Y:S01]  /*4db0*/  UMOV UR7, 0x10000000 ;  /* 0x1000000000077882 */ /* 0x000fe20000000000 */
[----:B------:R-:W-:Y:S01]  /*4dc0*/  @!P1 R2UR UR5, R2 ;  /* 0x00000000020592ca */ /* 0x000fe200000e0000 */
[----:B------:R-:W-:Y:S01]  /*4dd0*/  @!P1 IMAD.X R0, RZ, RZ, R13, P0 ;  /* 0x000000ffff009224 */ /* 0x000fe200000e060d */
[----:B------:R-:W-:Y:S01]  /*4de0*/  @!UP0 UIADD3 UR24, UPT, UPT, UR21, 0x200, URZ ;  /* 0x0000020015188890 */ /* 0x000fe2000fffe0ff */
[----:B------:R-:W-:Y:S01]  /*4df0*/  VOTEU.ALL UP0, P1 ;  /* 0x0000000000ff7886 */ /* 0x000fe20000800000 */
[----:B------:R-:W-:Y:S02]  /*4e00*/  UMOV UR28, UR36 ;  /* 0x00000024001c7c82 */ /* 0x000fe40008000000 */
[----:B------:R-:W-:Y:S01]  /*4e10*/  @!P1 R2UR UR4, R0 ;  /* 0x00000000000492ca */ /* 0x000fe200000e0000 */
[----:B------:R-:W-:Y:S06]  /*4e20*/  @!P1 IMAD.MOV.U32 R0, RZ, RZ, 0x1000 ;  /* 0x00001000ff009424 */ /* 0x000fec00078e00ff */
[----:B------:R-:W-:Y:S06]  /*4e30*/  IMAD.U32 R6, RZ, RZ, UR5 ;  /* 0x00000005ff067e24 */ /* 0x000fec000f8e00ff */
[----:B------:R-:W-:Y:S01]  /*4e40*/  IMAD.U32 R7, RZ, RZ, UR4 ;  /* 0x00000004ff077e24 */ /* 0x000fe2000f8e00ff */
[----:B------:R-:W-:Y:S04]  /*4e50*/  @!P1 R2UR UR4, R6 ;  /* 0x00000000060492ca */ /* 0x000fe800000e0000 */
[----:B------:R-:W-:Y:S11]  /*4e60*/  @!P1 R2UR UR5, R7 ;  /* 0x00000000070592ca */ /* 0x000ff600000e0000 */
[----:B------:R-:W-:Y:S02]  /*4e70*/  @!UPT UIADD3 URZ, UPT, UPT, URZ, URZ, URZ ;  /* 0x000000fffffff290 */ /* 0x000fe4000fffe0ff */
[----:B------:R2:W-:Y:S01]  /*4e80*/  @!UP0 UTMALDG.3D [UR24], [UR4], desc[UR6] ;  /* 0x00000618040085b4 */ /* 0x0005e20008011000 */
[----:B------:R3:W-:Y:S01]  /*4e90*/  @!P1 SYNCS.ARRIVE.TRANS64.RED.A0TR RZ, [UR21+0xc0], R0 ;  /* 0x0000c000ffff99a7 */ /* 0x0007e20008300415 */
[----:B--2---:R-:W-:Y:S09]  /*4ea0*/  UPRMT UR4, UR46, 0x654, UR25 ;  /* 0x000006542e047896 */ /* 0x004ff20008000019 */
[----:B------:R-:W-:Y:S01]  /*4eb0*/  SYNCS.ARRIVE.TRANS64.RED.A1T0 RZ, [UR4], RZ ;  /* 0x000000ffffff79a7 */ /* 0x000fe20008100404 */
[----:B------:R-:W2:Y:S02]  /*4ec0*/  SYNCS.PHASECHK.TRANS64.TRYWAIT P0, [UR21+0xe0], R4 ;  /* 0x0000e004ff0075a7 */ /* 0x000ea40008001115 */
[----:B--23--:R-:W-:Y:S05]  /*4ed0*/  @!P0 BRA `(.L_x_91) ;  /* 0x0000004800c08947 */ /* 0x00cfea0003800000 */
.L_x_184:
[----:B------:R-:W-:Y:S01]  /*4ee0*/  @!P1 IADD3 R2, P0, PT, R12, 0x580, RZ ;  /* 0x000005800c029810 */ /* 0x000fe20007f1e0ff */
[----:B------:R-:W-:Y:S01]  /*4ef0*/  VOTEU.ALL UP0, P1 ;  /* 0x0000000000ff7886 */ /* 0x000fe20000800000 */
[----:B------:R-:W-:Y:S01]  /*4f00*/  UMOV UR6, 0x0 ;  /* 0x0000000000067882 */ /* 0x000fe20000000000 */
[----:B------:R-:W-:Y:S01]  /*4f10*/  UMOV UR7, 0x10000000 ;  /* 0x1000000000077882 */ /* 0x000fe20000000000 */
[----:B------:R-:W-:Y:S01]  /*4f20*/  @!P1 R2UR UR5, R2 ;  /* 0x00000000020592ca */ /* 0x000fe200000e0000 */
[----:B--2---:R-:W-:Y:S01]  /*4f30*/  @!P1 IMAD.X R0, RZ, RZ, R13, P0 ;  /* 0x000000ffff009224 */ /* 0x004fe200000e060d */
[----:B------:R-:W-:Y:S01]  /*4f40*/  @!UP0 UIADD3 UR18, UPT, UPT, UR26, 0x40, URZ ;  /* 0x000000401a128890 */ /* 0x000fe2000fffe0ff */
[----:B------:R-:W-:Y:S01]  /*4f50*/  VIADD R10, R10, 0x1 ;  /* 0x000000010a0a7836 */ /* 0x000fe20000000000 */
[----:B------:R-:W-:Y:S02]  /*4f60*/  @!UP0 UIADD3 UR16, UPT, UPT, UR21, 0x1200, URZ ;  /* 0x0000120015108890 */ /* 0x000fe4000fffe0ff */
[----:B------:R-:W-:Y:S01]  /*4f70*/  @!P1 R2UR UR4, R0 ;  /* 0x00000000000492ca */ /* 0x000fe200000e0000 */
[----:B------:R-:W-:Y:S01]  /*4f80*/  VOTEU.ALL UP0, P1 ;  /* 0x0000000000ff7886 */ /* 0x000fe20000800000 */
[----:B------:R-:W-:Y:S01]  /*4f90*/  UMOV UR19, UR27 ;  /* 0x0000001b00137c82 */ /* 0x000fe20008000000 */
[----:B------:R-:W-:Y:S01]  /*4fa0*/  UMOV UR20, UR36 ;  /* 0x0000002400147c82 */ /* 0x000fe20008000000 */
[----:B------:R-:W-:Y:S03]  /*4fb0*/  @!P1 IMAD.MOV.U32 R0, RZ, RZ, 0x1000 ;  /* 0x00001000ff009424 */ /* 0x000fe600078e00ff */
        /* <DEDUP_REMOVED lines=11> */
.L_x_186:
[----:B------:R-:W-:Y:S01]  /*5070*/  @!P1 IADD3 R2, P0, PT, R12, 0x580, RZ ;  /* 0x000005800c029810 */ /* 0x000fe20007f1e0ff */
[----:B------:R-:W-:Y:S01]  /*5080*/  VOTEU.ALL UP0, P1 ;  /* 0x0000000000ff7886 */ /* 0x000fe20000800000 */
[----:B------:R-:W-:Y:S01]  /*5090*/  UMOV UR6, 0x0 ;  /* 0x0000000000067882 */ /* 0x000fe20000000000 */
[----:B------:R-:W-:Y:S01]  /*50a0*/  UMOV UR7, 0x10000000 ;  /* 0x1000000000077882 */ /* 0x000fe20000000000 */
[----:B------:R-:W-:Y:S01]  /*50b0*/  @!P1 R2UR UR5, R2 ;  /* 0x00000000020592ca */ /* 0x000fe200000e0000 */
[----:B--2---:R-:W-:Y:S01]  /*50c0*/  @!P1 IMAD.X R0, RZ, RZ, R13, P0 ;  /* 0x000000ffff009224 */ /* 0x004fe200000e060d */
[----:B------:R-:W-:Y:S01]  /*50d0*/  @!UP0 UIADD3 UR10, UPT, UPT, UR26, 0x80, URZ ;  /* 0x000000801a0a8890 */ /* 0x000fe2000fffe0ff */
[----:B------:R-:W-:Y:S01]  /*50e0*/  R2UR UR18, R79 ;  /* 0x000000004f1272ca */ /* 0x000fe200000e0000 */
[----:B------:R-:W-:Y:S01]  /*50f0*/  @!UP0 UIADD3 UR8, UPT, UPT, UR21, 0x2200, URZ ;  /* 0x0000220015088890 */ /* 0x000fe2000fffe0ff */
[----:B------:R-:W-:Y:S01]  /*5100*/  R2UR UR16, R80 ;  /* 0x00000000501072ca */ /* 0x000fe200000e0000 */
[----:B------:R-:W-:Y:S01]  /*5110*/  @!UP0 UIADD3 UR9, UPT, UPT, UR21, 0xd0, URZ ;  /* 0x000000d015098890 */ /* 0x000fe2000fffe0ff */
[----:B------:R-:W-:Y:S01]  /*5120*/  @!P1 R2UR UR4, R0 ;  /* 0x00000000000492ca */ /* 0x000fe200000e0000 */
[----:B------:R-:W-:Y:S01]  /*5130*/  VOTEU.ALL UP0, P1 ;  /* 0x0000000000ff7886 */ /* 0x000fe20000800000 */
[----:B------:R-:W-:Y:S01]  /*5140*/  UMOV UR11, UR27 ;  /* 0x0000001b000b7c82 */ /* 0x000fe20008000000 */
[----:B------:R-:W-:Y:S01]  /*5150*/  UMOV UR12, UR36 ;  /* 0x00000024000c7c82 */ /* 0x000fe20008000000 */
[C---:B------:R-:W-:Y:S01]  /*5160*/  ISETP.NE.AND P0, PT, R10.reuse, 0x2, PT ;  /* 0x000000020a00780c */ /* 0x040fe20003f05270 */
[----:B------:R-:W-:Y:S01]  /*5170*/  UMOV UR36, UR29 ;  /* 0x0000001d00247c82 */ /* 0x000fe20008000000 */
[----:B------:R-:W-:Y:S01]  /*5180*/  IMAD.U32 R4, RZ, RZ, UR5 ;  /* 0x00000005ff047e24 */ /* 0x000fe2000f8e00ff */
[----:B------:R-:W-:Y:S01]  /*5190*/  LOP3.LUT R11, R11, 0x1, RZ, 0x3c, !PT ;  /* 0x000000010b0b7812 */ /* 0x000fe200078e3cff */
[----:B------:R-:W-:Y:S01]  /*51a0*/  UPLOP3.LUT UP4, UPT, UPT, UPT, UPT, 0x80, 0x8 ;  /* 0x000000000008789c */ /* 0x000fe20003f8f070 */
[----:B------:R-:W-:Y:S01]  /*51b0*/  SEL R0, RZ, 0x1, P0 ;  /* 0x00000001ff007807 */ /* 0x000fe20000000000 */
[----:B------:R-:W-:Y:S01]  /*51c0*/  UIADD3 UR24, UPT, UPT, UR13, UR18, URZ ;  /* 0x000000120d187290 */ /* 0x000fe2000fffe0ff */
[----:B------:R-:W-:Y:S01]  /*51d0*/  SEL R10, R10, RZ, P0 ;  /* 0x000000ff0a0a7207 */ /* 0x000fe20000000000 */
[----:B------:R-:W-:Y:S01]  /*51e0*/  UIADD3 UR20, UPT, UPT, UR14, UR16, URZ ;  /* 0x000000100e147290 */ /* 0x000fe2000fffe0ff */
[----:B------:R-:W-:Y:S01]  /*51f0*/  IMAD.U32 R5, RZ, RZ, UR4 ;  /* 0x00000004ff057e24 */ /* 0x000fe2000f8e00ff */
[----:B------:R-:W-:Y:S02]  /*5200*/  @!P1 R2UR UR4, R4 ;  /* 0x00000000040492ca */ /* 0x000fe400000e0000 */
[----:B------:R-:W-:Y:S02]  /*5210*/  LOP3.LUT R9, R9, R0, RZ, 0x3c, !PT ;  /* 0x0000000009097212 */ /* 0x000fe400078e3cff */
[----:B------:R-:W-:Y:S11]  /*5220*/  @!P1 R2UR UR5, R5 ;  /* 0x00000000050592ca */ /* 0x000ff600000e0000 */
[----:B------:R-:W-:Y:S02]  /*5230*/  @!UPT UIADD3 URZ, UPT, UPT, URZ, URZ, URZ ;  /* 0x000000fffffff290 */ /* 0x000fe4000fffe0ff */
[----:B------:R2:W-:Y:S01]  /*5240*/  @!UP0 UTMALDG.3D [UR8], [UR4], desc[UR6] ;  /* 0x00000608040085b4 */ /* 0x0005e20008011000 */
[----:B------:R2:W-:Y:S01]  /*5250*/  @!P1 SYNCS.ARRIVE.TRANS64.RED.A0TR RZ, [UR21+0xd0], R3 ;  /* 0x0000d003ffff99a7 */ /* 0x0005e20008300415 */
[----:B------:R-:W-:Y:S01]  /*5260*/  SYNCS.ARRIVE.TRANS64.RED.A1T0 RZ, [UR40], RZ ;  /* 0x000000ffffff79a7 */ /* 0x000fe20008100428 */
[----:B------:R-:W-:Y:S05]  /*5270*/  BRA.U UP2, `(.L_x_93) ;  /* 0xfffffff102a87547 */ /* 0x000fea000b83ffff */
[----:B------:R-:W-:-:S04]  /*5280*/  SHF.L.U32 R2, R11, 0x1f, RZ ;  /* 0x0000001f0b027819 */ /* 0x000fc800000006ff */
[----:B------:R-:W3:Y:S02]  /*5290*/  SYNCS.PHASECHK.TRANS64.TRYWAIT P0, [UR21+0xd8], R2 ;  /* 0x0000d802ff0075a7 */ /* 0x000ee40008001115 */
[----:B---3--:R-:W-:Y:S05]  /*52a0*/  @!P0 BRA `(.L_x_94) ;  /* 0x0000004400fc8947 */ /* 0x008fea0003800000 */
.L_x_188:
[----:B------:R-:W4:Y:S02]  /*52b0*/  SYNCS.PHASECHK.TRANS64.TRYWAIT P0, [UR21+0xe0], R2 ;  /* 0x0000e002ff0075a7 */ /* 0x000f240008001115 */
[----:B----4-:R-:W-:Y:S05]  /*52c0*/  @!P0 BRA `(.L_x_95) ;  /* 0x00000048000c8947 */ /* 0x010fea0003800000 */
.L_x_190:
[----:B---3--:R-:W-:-:S07]  /*52d0*/  MOV R0, UR21 ;  /* 0x0000001500007c02 */ /* 0x008fce0008000f00 */
.L_x_96:
[----:B---3--:R-:W-:-:S04]  /*52e0*/  SHF.L.U32 R2, R11, 0x1f, RZ ;  /* 0x0000001f0b027819 */ /* 0x008fc800000006ff */
[----:B------:R3:W4:Y:S03]  /*52f0*/  SYNCS.PHASECHK.TRANS64.TRYWAIT P0, [R0+URZ+0xe8], R2 ;  /* 0x0000e802000075a7 */ /* 0x00072600080011ff */
[----:B----4-:R-:W-:Y:S05]  /*5300*/  @!P0 NANOSLEEP.SYNCS 0x989680 ;  /* 0x009896800000895d */ /* 0x010fea0003900000 */
[----:B------:R-:W4:Y:S02]  /*5310*/  @!P0 SYNCS.PHASECHK.TRANS64 P0, [R0+URZ+0xe8], R2 ;  /* 0x0000e802000085a7 */ /* 0x000f2400080010ff */
[----:B-12-4-:R-:W-:Y:S05]  /*5320*/  @P0 EXIT ;  /* 0x000000000000094d */ /* 0x016fea0003800000 */
[----:B------:R-:W-:Y:S05]  /*5330*/  BRA `(.L_x_96) ;  /* 0xfffffffc00e87947 */ /* 0x000fea000383ffff */
.L_x_83:
[----:B------:R-:W-:-:S06]  /*5340*/  UISETP.GE.AND UP0, UPT, UR21, 0x4, UPT ;  /* 0x000000041500788c */ /* 0x000fcc000bf06270 */
[----:B------:R-:W-:-:S13]  /*5350*/  PLOP3.LUT P0, PT, PT, PT, UP0, 0x80, 0x8 ;  /* 0x000000000008781c */ /* 0x000fda0003f0f008 */
[----:B-1----:R-:W-:Y:S05]  /*5360*/  @!P0 EXIT ;  /* 0x000000000000894d */ /* 0x002fea0003800000 */
[----:B------:R-:W-:Y:S01]  /*5370*/  BAR.SYNC.DEFER_BLOCKING 0x6, 0xa0 ;  /* 0x0182800000007b1d */ /* 0x000fe20000010000 */
[C---:B------:R-:W-:Y:S01]  /*5380*/  IMAD.SHL.U32 R2, R88.reuse, 0x20, RZ ;  /* 0x0000002058027824 */ /* 0x040fe200078e00ff */
[C---:B------:R-:W-:Y:S01]  /*5390*/  LOP3.LUT R89, R88.reuse, 0x60, RZ, 0xc0, !PT ;  /* 0x0000006058597812 */ /* 0x040fe200078ec0ff */
[C---:B------:R-:W-:Y:S01]  /*53a0*/  IMAD.SHL.U32 R7, R88.reuse, 0x40, RZ ;  /* 0x0000004058077824 */ /* 0x040fe200078e00ff */
[----:B------:R-:W-:Y:S01]  /*53b0*/  CS2R R86, SRZ ;  /* 0x0000000000567805 */ /* 0x000fe2000001ff00 */
[----:B------:R-:W-:Y:S01]  /*53c0*/  IMAD.SHL.U32 R3, R88, 0x8, RZ ;  /* 0x0000000858037824 */ /* 0x000fe200078e00ff */
[----:B------:R-:W-:Y:S02]  /*53d0*/  UMOV UR44, 0x400 ;  /* 0x00000400002c7882 */ /* 0x000fe40000000000 */
[----:B------:R-:W1:Y:S01]  /*53e0*/  LDC.64 R74, c[0x0][0x8b0] ;  /* 0x00022c00ff4a7b82 */ /* 0x000e620000000a00 */
[----:B------:R-:W-:Y:S01]  /*53f0*/  ULEA UR44, UR46, UR44, 0x18 ;  /* 0x0000002c2e2c7291 */ /* 0x000fe2000f8ec0ff */
[----:B------:R-:W-:Y:S01]  /*5400*/  LOP3.LUT R2, R2, 0xc00, RZ, 0xc0, !PT ;  /* 0x00000c0002027812 */ /* 0x000fe200078ec0ff */
[----:B------:R-:W-:Y:S01]  /*5410*/  IMAD.MOV.U32 R36, RZ, RZ, RZ ;  /* 0x000000ffff247224 */ /* 0x000fe200078e00ff */
[----:B------:R-:W-:Y:S01]  /*5420*/  LOP3.LUT R6, R7, 0x180, RZ, 0xc0, !PT ;  /* 0x0000018007067812 */ /* 0x000fe200078ec0ff */
[----:B------:R-:W-:Y:S01]  /*5430*/  UIADD3 UR4, UPT, UPT, UR44, 0x3200, URZ ;  /* 0x000032002c047890 */ /* 0x000fe2000fffe0ff */
[----:B------:R-:W-:Y:S01]  /*5440*/  LOP3.LUT R2, R2, 0x40, R7, 0xf8, !PT ;  /* 0x0000004002027812 */ /* 0x000fe200078ef807 */
[----:B------:R-:W-:Y:S01]  /*5450*/  IMAD.MOV.U32 R82, RZ, RZ, RZ ;  /* 0x000000ffff527224 */ /* 0x000fe200078e00ff */
[----:B------:R-:W2:Y:S01]  /*5460*/  LDC.64 R72, c[0x0][0x8a8] ;  /* 0x00022a00ff487b82 */ /* 0x000ea20000000a00 */
[----:B------:R-:W-:Y:S01]  /*5470*/  LOP3.LUT R3, R6, 0x30, R3, 0xf8, !PT ;  /* 0x0000003006037812 */ /* 0x000fe200078ef803 */
[----:B------:R-:W-:Y:S01]  /*5480*/  IMAD.SHL.U32 R6, R88, 0x2, RZ ;  /* 0x0000000258067824 */ /* 0x000fe200078e00ff */
[----:B------:R-:W-:Y:S01]  /*5490*/  LOP3.LUT R76, R2, 0x200, R7, 0xf8, !PT ;  /* 0x00000200024c7812 */ /* 0x000fe200078ef807 */
[C---:B------:R-:W-:Y:S01]  /*54a0*/  IMAD.U32 R2, R88.reuse, 0x10000, RZ ;  /* 0x0001000058027824 */ /* 0x040fe200078e00ff */
[----:B------:R-:W-:Y:S01]  /*54b0*/  LOP3.LUT R88, R88, 0x2, RZ, 0xc0, !PT ;  /* 0x0000000258587812 */ /* 0x000fe200078ec0ff */
[----:B------:R-:W-:Y:S01]  /*54c0*/  IMAD.U32 R90, RZ, RZ, UR4 ;  /* 0x00000004ff5a7e24 */ /* 0x000fe2000f8e00ff */
[----:B------:R-:W-:-:S02]  /*54d0*/  LOP3.LUT R3, R3, 0x20, R6, 0x78, !PT ;  /* 0x0000002003037812 */ /* 0x000fc400078e7806 */
[----:B------:R-:W-:Y:S01]  /*54e0*/  CS2R R84, SRZ ;  /* 0x0000000000547805 */ /* 0x000fe2000001ff00 */
[----:B------:R-:W3:Y:S01]  /*54f0*/  LDS R0, [UR44+0x1b0] ;  /* 0x0001b02cff007984 */ /* 0x000ee20008000800 */
[----:B------:R-:W-:Y:S01]  /*5500*/  LOP3.LUT R2, R2, 0x600000, RZ, 0xc0, !PT ;  /* 0x0060000002027812 */ /* 0x000fe200078ec0ff */
[----:B------:R-:W-:Y:S01]  /*5510*/  IMAD.MOV R83, RZ, RZ, -R88 ;  /* 0x000000ffff537224 */ /* 0x000fe200078e0a58 */
[----:B------:R-:W-:Y:S01]  /*5520*/  LOP3.LUT R76, R76, R3, RZ, 0xfc, !PT ;  /* 0x000000034c4c7212 */ /* 0x000fe200078efcff */
[----:B------:R-:W4:Y:S01]  /*5530*/  LDCU UR59, c[0x0][0x370] ;  /* 0x00006e00ff3b77ac */ /* 0x000f220008000800 */
[----:B------:R-:W1:Y:S01]  /*5540*/  LDCU UR43, c[0x0][0xb0c] ;  /* 0x00016180ff2b77ac */ /* 0x000e620008000800 */
[----:B------:R-:W1:Y:S01]  /*5550*/  LDCU UR39, c[0x0][0xb30] ;  /* 0x00016600ff2777ac */ /* 0x000e620008000800 */
[----:B------:R-:W1:Y:S01]  /*5560*/  LDCU.64 UR56, c[0x0][0x888] ;  /* 0x00011100ff3877ac */ /* 0x000e620008000a00 */
[----:B------:R-:W1:Y:S01]  /*5570*/  LDCU.64 UR40, c[0x0][0xb28] ;  /* 0x00016500ff2877ac */ /* 0x000e620008000a00 */
[----:B------:R-:W1:Y:S01]  /*5580*/  LDCU.64 UR62, c[0x0][0x890] ;  /* 0x00011200ff3e77ac */ /* 0x000e620008000a00 */
[----:B------:R-:W1:Y:S01]  /*5590*/  LDCU.128 UR52, c[0x0][0xb10] ;  /* 0x00016200ff3477ac */ /* 0x000e620008000c00 */
[----:B------:R-:W1:Y:S01]  /*55a0*/  LDCU UR58, c[0x0][0x374] ;  /* 0x00006e80ff3a77ac */ /* 0x000e620008000800 */
[----:B------:R-:W-:Y:S01]  /*55b0*/  UIADD3 UR61, UPT, UPT, UR44, 0x200, URZ ;  /* 0x000002002c3d7890 */ /* 0x000fe2000fffe0ff */
[----:B------:R-:W-:Y:S01]  /*55c0*/  UMOV UR45, URZ ;  /* 0x000000ff002d7c82 */ /* 0x000fe20008000000 */
[----:B-1234-:R-:W-:-:S10]  /*55d0*/  IMAD.IADD R2, R0, 0x1, R2 ;  /* 0x0000000100027824 */ /* 0x01efd400078e0202 */
.L_x_135:
[----:B------:R-:W-:Y:S02]  /*55e0*/  LEA R8, R82, UR44, 0x3 ;  /* 0x0000002c52087c11 */ /* 0x000fe4000f8e18ff */
[----:B------:R-:W-:Y:S02]  /*55f0*/  SHF.L.U32 R0, R86, 0x1f, RZ ;  /* 0x0000001f56007819 */ /* 0x000fe400000006ff */
[----:B-1----:R-:W-:Y:S02]  /*5600*/  LEA R4, R82, UR44, 0x4 ;  /* 0x0000002c52047c11 */ /* 0x002fe4000f8e20ff */
[----:B------:R-:W1:Y:S02]  /*5610*/  SYNCS.PHASECHK.TRANS64.TRYWAIT P0, [R8+URZ+0x100], R0 ;  /* 0x00010000080075a7 */ /* 0x000e6400080011ff */
[----:B-1----:R-:W-:Y:S05]  /*5620*/  @!P0 BRA `(.L_x_97) ;  /* 0x00000044004c8947 */ /* 0x002fea0003800000 */
.L_x_191:
        /* <DEDUP_REMOVED lines=8> */
[----:B--2---:R-:W-:Y:S11]  /*56b0*/  LOP3.LUT P0, RZ, R6, 0x1, RZ, 0xc0, !PT ;  /* 0x0000000106ff7812 */ /* 0x004ff6000780c0ff */
[----:B------:R-:W-:Y:S02]  /*56c0*/  @!UPT UIADD3 URZ, UPT, UPT, URZ, URZ, URZ ;  /* 0x000000fffffff290 */ /* 0x000fe4000fffe0ff */
[----:B---3--:R-:W-:Y:S01]  /*56d0*/  VOTEU.ANY UP1, P0 ;  /* 0x0000000000ff7886 */ /* 0x008fe20000020100 */
[----:B------:R-:W-:Y:S01]  /*56e0*/  PLOP3.LUT P0, PT, PT, PT, UP1, 0x80, 0x8 ;  /* 0x000000000008781c */ /* 0x000fe20003f0f018 */
[----:B------:R-:W-:Y:S11]  /*56f0*/  UP2UR UR47, UPR, URZ, 0x2 ;  /* 0x00000002ff2f7883 */ /* 0x000ff60008000000 */
[----:B------:R-:W-:Y:S01]  /*5700*/  @!UPT UIADD3 URZ, UPT, UPT, URZ, URZ, URZ ;  /* 0x000000fffffff290 */ /* 0x000fe2000fffe0ff */
[----:B-1----:R-:W-:Y:S02]  /*5710*/  @P0 SHF.R.U32.HI R0, RZ, 0x10, R5 ;  /* 0x00000010ff000819 */ /* 0x002fe40000011605 */
        /* <DEDUP_REMOVED lines=12> */
[----:B------:R-:W2:Y:S01]  /*57e0*/  LDCU UR12, c[0x0][0xb20] ;  /* 0x00016400ff0c77ac */ /* 0x000ea20008000800 */
[----:B------:R-:W-:Y:S02]  /*57f0*/  UIMAD.WIDE.U32 UR4, UR58, UR55, URZ ;  /* 0x000000373a0472a5 */ /* 0x000fe4000f8e00ff */
[----:B------:R-:W-:Y:S02]  /*5800*/  UIMAD.WIDE.U32 UR6, UR59, UR52, URZ ;  /* 0x000000343b0672a5 */ /* 0x000fe4000f8e00ff */
[----:B------:R-:W-:Y:S02]  /*5810*/  UISETP.NE.AND UP0, UPT, UR54, 0x1, UPT ;  /* 0x000000013600788c */ /* 0x000fe4000bf05270 */
[----:B------:R-:W-:Y:S02]  /*5820*/  UIMAD.WIDE.U32 UR8, UR37, UR55, URZ ;  /* 0x00000037250872a5 */ /* 0x000fe4000f8e00ff */
[----:B------:R-:W-:Y:S02]  /*5830*/  UIMAD.WIDE.U32 UR10, UR38, UR52, URZ ;  /* 0x00000034260a72a5 */ /* 0x000fe4000f8e00ff */
[----:B------:R-:W-:Y:S02]  /*5840*/  UISETP.NE.AND UP1, UPT, UR43, 0x1, UPT ;  /* 0x000000012b00788c */ /* 0x000fe4000bf25270 */
[----:B------:R-:W-:Y:S01]  /*5850*/  UISETP.NE.AND UP2, UPT, UR42, 0x1, UPT ;  /* 0x000000012a00788c */ /* 0x000fe2000bf45270 */
[----:B------:R-:W-:Y:S02]  /*5860*/  UMOV UR4, UR5 ;  /* 0x0000000500047c82 */ /* 0x000fe40008000000 */
[----:B--2---:R-:W-:Y:S03]  /*5870*/  USHF.R.U32.HI UR5, URZ, UR12, UR4 ;  /* 0x0000000cff057299 */ /* 0x004fe60008011604 */
[----:B------:R-:W-:Y:S02]  /*5880*/  UMOV UR4, UR7 ;  /* 0x0000000700047c82 */ /* 0x000fe40008000000 */
[----:B------:R-:W-:Y:S02]  /*5890*/  USHF.R.U32.HI UR7, URZ, UR53, UR4 ;  /* 0x00000035ff077299 */ /* 0x000fe40008011604 */
[----:B------:R-:W-:Y:S02]  /*58a0*/  USEL UR4, UR58, UR5, !UP0 ;  /* 0x000000053a047287 */ /* 0x000fe4000c000000 */
[----:B------:R-:W-:Y:S01]  /*58b0*/  USEL UR7, UR59, UR7, !UP1 ;  /* 0x000000073b077287 */ /* 0x000fe2000c800000 */
[----:B------:R-:W-:Y:S01]  /*58c0*/  UMOV UR5, UR9 ;  /* 0x0000000900057c82 */ /* 0x000fe20008000000 */
[----:B------:R-:W-:Y:S02]  /*58d0*/  UIMAD.WIDE.U32 UR8, UR4, UR40, URZ ;  /* 0x00000028040872a5 */ /* 0x000fe4000f8e00ff */
[----:B------:R-:W-:Y:S03]  /*58e0*/  USHF.R.U32.HI UR6, URZ, UR12, UR5 ;  /* 0x0000000cff067299 */ /* 0x000fe60008011605 */
[----:B------:R-:W-:Y:S01]  /*58f0*/  UMOV UR5, UR11 ;  /* 0x0000000b00057c82 */ /* 0x000fe20008000000 */
[----:B------:R-:W-:Y:S02]  /*5900*/  UIMAD.WIDE.U32 UR10, UR7, UR40, URZ ;  /* 0x00000028070a72a5 */ /* 0x000fe4000f8e00ff */
[----:B------:R-:W-:Y:S02]  /*5910*/  USHF.R.U32.HI UR12, URZ, UR53, UR5 ;  /* 0x00000035ff0c7299 */ /* 0x000fe40008011605 */
[----:B------:R-:W-:Y:S01]  /*5920*/  USEL UR6, UR37, UR6, !UP0 ;  /* 0x0000000625067287 */ /* 0x000fe2000c000000 */
[----:B------:R-:W-:Y:S02]  /*5930*/  UMOV UR5, UR9 ;  /* 0x0000000900057c82 */ /* 0x000fe40008000000 */
[----:B------:R-:W-:Y:S01]  /*5940*/  UMOV UR10, UR11 ;  /* 0x0000000b000a7c82 */ /* 0x000fe20008000000 */
[----:B------:R-:W-:Y:S02]  /*5950*/  @UP2 USHF.R.U32.HI UR4, URZ, UR41, UR5 ;  /* 0x00000029ff042299 */ /* 0x000fe40008011605 */
[----:B------:R-:W-:Y:S02]  /*5960*/  @UP2 USHF.R.U32.HI UR7, URZ, UR41, UR10 ;  /* 0x00000029ff072299 */ /* 0x000fe4000801160a */
[----:B------:R-:W-:Y:S02]  /*5970*/  UIMAD UR4, UR42, UR4, URZ ;  /* 0x000000042a0472a4 */ /* 0x000fe4000f8e02ff */
[----:B------:R-:W-:Y:S02]  /*5980*/  UIMAD.WIDE.U32 UR10, UR6, UR40, URZ ;  /* 0x00000028060a72a5 */ /* 0x000fe4000f8e00ff */
[----:B------:R-:W-:Y:S02]  /*5990*/  USEL UR5, UR38, UR12, !UP1 ;  /* 0x0000000c26057287 */ /* 0x000fe4000c800000 */
[----:B------:R-:W-:Y:S02]  /*59a0*/  UIMAD UR8, UR42, UR7, URZ ;  /* 0x000000072a0872a4 */ /* 0x000fe4000f8e02ff */
[----:B------:R-:W-:Y:S03]  /*59b0*/  UISETP.GE.AND UP0, UPT, UR6, UR4, UPT ;  /* 0x000000040600728c */ /* 0x000fe6000bf06270 */
[----:B------:R-:W-:Y:S01]  /*59c0*/  UMOV UR4, UR11 ;  /* 0x0000000b00047c82 */ /* 0x000fe20008000000 */
[----:B------:R-:W-:Y:S02]  /*59d0*/  UISETP.GE.OR UP0, UPT, UR5, UR8, UP0 ;  /* 0x000000080500728c */ /* 0x000fe40008706670 */
[----:B------:R-:W-:Y:S02]  /*59e0*/  USHF.R.U32.HI UR4, URZ, UR41, UR4 ;  /* 0x00000029ff047299 */ /* 0x000fe40008011604 */
[----:B------:R-:W-:Y:S02]  /*59f0*/  UIMAD.WIDE.U32 UR8, UR5, UR40, URZ ;  /* 0x00000028050872a5 */ /* 0x000fe4000f8e00ff */
[----:B------:R-:W-:Y:S02]  /*5a00*/  USEL UR11, UR6, UR4, !UP2 ;  /* 0x00000004060b7287 */ /* 0x000fe4000d000000 */
[----:B------:R-:W-:Y:S02]  /*5a10*/  UIADD3 UR8, UPT, UPT, -UR5, URZ, URZ ;  /* 0x000000ff05087290 */ /* 0x000fe4000fffe1ff */
[----:B------:R-:W-:Y:S01]  /*5a20*/  UIADD3 UR10, UPT, UPT, -UR11, URZ, URZ ;  /* 0x000000ff0b0a7290 */ /* 0x000fe2000fffe1ff */
[----:B------:R-:W-:Y:S01]  /*5a30*/  @!UP0 UMOV UR4, UR9 ;  /* 0x0000000900048c82 */ /* 0x000fe20008000000 */
[----:B------:R-:W-:Y:S02]  /*5a40*/  UIADD3 UR9, UPT, UPT, -UR6, URZ, URZ ;  /* 0x000000ff06097290 */ /* 0x000fe4000fffe1ff */
[----:B------:R-:W-:Y:S02]  /*5a50*/  @!UP0 USHF.R.U32.HI UR4, URZ, UR41, UR4 ;  /* 0x00000029ff048299 */ /* 0x000fe40008011604 */
[----:B------:R-:W-:Y:S02]  /*5a60*/  UIMAD UR10, UR42, UR10, UR6 ;  /* 0x0000000a2a0a72a4 */ /* 0x000fe4000f8e0206 */
[----:B------:R-:W-:Y:S04]  /*5a70*/  @!UP0 USEL UR4, UR5, UR4, !UP2 ;  /* 0x0000000405048287 */ /* 0x000fe8000d000000 */
[----:B------:R-:W-:Y:S02]  /*5a80*/  @!UP0 UIMAD UR10, UR7, UR10, UR4 ;  /* 0x0000000a070a82a4 */ /* 0x000fe4000f8e0204 */
[----:B------:R-:W-:Y:S02]  /*5a90*/  @!UP0 UIADD3 UR11, UPT, UPT, UR11, -UR4, URZ ;  /* 0x800000040b0b8290 */ /* 0x000fe4000fffe0ff */
[----:B------:R-:W-:Y:S02]  /*5aa0*/  UIMAD UR7, UR43, UR8, UR38 ;  /* 0x000000082b0772a4 */ /* 0x000fe4000f8e0226 */
[----:B------:R-:W-:Y:S02]  /*5ab0*/  @!UP0 UIMAD UR6, UR11, UR42, UR5 ;  /* 0x0000002a0b0682a4 */ /* 0x000fe4000f8e0205 */
[----:B------:R-:W-:Y:S01]  /*5ac0*/  UIMAD UR4, UR54, UR9, UR37 ;  /* 0x00000009360472a4 */ /* 0x000fe2000f8e0225 */
[----:B------:R-:W-:Y:S02]  /*5ad0*/  @!UP0 UMOV UR5, UR10 ;  /* 0x0000000a00058c82 */ /* 0x000fe40008000000 */
[----:B------:R-:W-:Y:S02]  /*5ae0*/  UIMAD UR38, UR5, UR43, UR7 ;  /* 0x0000002b052672a4 */ /* 0x000fe4000f8e0207 */
[----:B------:R-:W-:Y:S11]  /*5af0*/  UIMAD UR37, UR6, UR54, UR4 ;  /* 0x00000036062572a4 */ /* 0x000ff6000f8e0204 */
[----:B------:R-:W-:Y:S01]  /*5b00*/  @!UPT UIADD3 URZ, UPT, UPT, URZ, URZ, URZ ;  /* 0x000000fffffff290 */ /* 0x000fe2000fffe0ff */
.L_x_98:
[----:B------:R-:W-:Y:S01]  /*5b10*/  UISETP.NE.AND UP0, UPT, UR39, 0x1, UPT ;  /* 0x000000012700788c */ /* 0x000fe2000bf05270 */
[----:B------:R-:W-:Y:S01]  /*5b20*/  IADD3 R82, PT, PT, R82, 0x1, RZ ;  /* 0x0000000152527810 */ /* 0x000fe20007ffe0ff */
[----:B------:R-:W-:Y:S02]  /*5b30*/  USHF.L.U32 UR50, UR20, 0x6, URZ ;  /* 0x0000000614327899 */ /* 0x000fe400080006ff */
[----:B------:R-:W-:Y:S07]  /*5b40*/  UIMAD UR49, UR24, 0xc0, URZ ;  /* 0x000000c0183178a4 */ /* 0x000fee000f8e02ff */
[----:B------:R-:W2:Y:S01]  /*5b50*/  @!UP0 LDCU.128 UR12, c[0x0][0xb10] ;  /* 0x00016200ff0c87ac */ /* 0x000ea20008000c00 */
[----:B------:R-:W3:Y:S01]  /*5b60*/  @!UP0 LDCU UR5, c[0x0][0xb0c] ;  /* 0x00016180ff0587ac */ /* 0x000ee20008000800 */
[----:B------:R-:W4:Y:S01]  /*5b70*/  @!UP0 LDCU UR10, c[0x0][0xb20] ;  /* 0x00016400ff0a87ac */ /* 0x000f220008000800 */
[----:B--2---:R-:W-:Y:S02]  /*5b80*/  UIMAD.WIDE.U32 UR8, UR38, UR12, URZ ;  /* 0x0000000c260872a5 */ /* 0x004fe4000f8e00ff */
[----:B------:R-:W-:Y:S02]  /*5b90*/  UIMAD.WIDE.U32 UR6, UR37, UR15, URZ ;  /* 0x0000000f250672a5 */ /* 0x000fe4000f8e00ff */
[----:B------:R-:W-:Y:S03]  /*5ba0*/  @!UP0 UISETP.NE.AND UP1, UPT, UR14, 0x1, UPT ;  /* 0x000000010e00888c */ /* 0x000fe6000bf25270 */
[----:B------:R-:W-:Y:S01]  /*5bb0*/  @!UP0 UMOV UR4, UR9 ;  /* 0x0000000900048c82 */ /* 0x000fe20008000000 */
[----:B---3--:R-:W-:Y:S02]  /*5bc0*/  @!UP0 UISETP.NE.AND UP2, UPT, UR5, 0x1, UPT ;  /* 0x000000010500888c */ /* 0x008fe4000bf45270 */
[----:B------:R-:W-:Y:S01]  /*5bd0*/  @!UP0 USHF.R.U32.HI UR4, URZ, UR13, UR4 ;  /* 0x0000000dff048299 */ /* 0x000fe20008011604 */
[----:B------:R-:W-:Y:S02]  /*5be0*/  @!UP0 UMOV UR6, UR7 ;  /* 0x0000000700068c82 */ /* 0x000fe40008000000 */
[----:B----4-:R-:W-:Y:S02]  /*5bf0*/  @!UP0 USHF.R.U32.HI UR6, URZ, UR10, UR6 ;  /* 0x0000000aff068299 */ /* 0x010fe40008011606 */
[----:B------:R-:W-:Y:S02]  /*5c00*/  @!UP0 USEL UR7, UR38, UR4, !UP2 ;  /* 0x0000000426078287 */ /* 0x000fe4000d000000 */
[----:B------:R-:W-:Y:S04]  /*5c10*/  @!UP0 USEL UR6, UR37, UR6, !UP1 ;  /* 0x0000000625068287 */ /* 0x000fe8000c800000 */
[----:B------:R-:W-:Y:S02]  /*5c20*/  @!UP0 UIADD3 UR4, UPT, UPT, -UR7, UR6, URZ ;  /* 0x0000000607048290 */ /* 0x000fe4000fffe1ff */
[----:B------:R-:W-:Y:S02]  /*5c30*/  @!UP0 UIADD3 UR6, UPT, UPT, UR7, -UR6, URZ ;  /* 0x8000000607068290 */ /* 0x000fe4000fffe0ff */
[----:B------:R-:W-:Y:S02]  /*5c40*/  @!UP0 UIMAD UR38, UR4, UR5, UR38 ;  /* 0x00000005042682a4 */ /* 0x000fe4000f8e0226 */
[----:B------:R-:W-:Y:S02]  /*5c50*/  @!UP0 UIMAD UR37, UR6, UR14, UR37 ;  /* 0x0000000e062582a4 */ /* 0x000fe4000f8e0225 */
[----:B------:R-:W-:Y:S09]  /*5c60*/  ULOP3.LUT UP0, URZ, UR61, 0x1b0, URZ, 0xc0, !UPT ;  /* 0x000001b03dff7892 */ /* 0x000ff2000f80c0ff */
[----:B------:R-:W-:Y:S05]  /*5c70*/  BRA.U !UP0, `(.L_x_99) ;  /* 0x0000000108407547 */ /* 0x000fea000b800000 */
[----:B------:R-:W2:Y:S01]  /*5c80*/  LDCU.64 UR8, c[0x4][0x88] ;  /* 0x01001100ff0877ac */ /* 0x000ea20008000a00 */
[----:B------:R-:W-:Y:S01]  /*5c90*/  MOV R15, 0x0 ;  /* 0x00000000000f7802 */ /* 0x000fe20000000f00 */
[----:B------:R-:W-:Y:S02]  /*5ca0*/  HFMA2 R12, -RZ, RZ, 0, 5.9604644775390625e-08 ;  /* 0x00000001ff0c7431 */ /* 0x000fe400000001ff */
[----:B------:R-:W-:Y:S02]  /*5cb0*/  IMAD.MOV.U32 R8, RZ, RZ, 0x70 ;  /* 0x00000070ff087424 */ /* 0x000fe400078e00ff */
[----:B------:R-:W-:Y:S01]  /*5cc0*/  IMAD.MOV.U32 R13, RZ, RZ, RZ ;  /* 0x000000ffff0d7224 */ /* 0x000fe200078e00ff */
[----:B------:R-:W3:Y:S01]  /*5cd0*/  LDCU.64 UR6, c[0x4][0x90] ;  /* 0x01001200ff0677ac */ /* 0x000ee20008000a00 */
[----:B------:R-:W4:Y:S01]  /*5ce0*/  LDC.64 R14, c[0x4][R15] ;  /* 0x010000000f0e7b82 */ /* 0x000f220000000a00 */
[----:B------:R-:W1:Y:S01]  /*5cf0*/  LDCU.64 UR4, c[0x4][0x8] ;  /* 0x01000100ff0477ac */ /* 0x000e620008000a00 */
[----:B--2---:R-:W-:Y:S01]  /*5d00*/  MOV R5, UR9 ;  /* 0x0000000900057c02 */ /* 0x004fe20008000f00 */
[----:B------:R-:W-:Y:S01]  /*5d10*/  IMAD.U32 R4, RZ, RZ, UR8 ;  /* 0x00000008ff047e24 */ /* 0x000fe2000f8e00ff */
[----:B---3--:R-:W-:Y:S01]  /*5d20*/  MOV R7, UR7 ;  /* 0x0000000700077c02 */ /* 0x008fe20008000f00 */
[----:B------:R-:W-:Y:S01]  /*5d30*/  IMAD.U32 R6, RZ, RZ, UR6 ;  /* 0x00000006ff067e24 */ /* 0x000fe2000f8e00ff */
[----:B-1----:R-:W-:Y:S01]  /*5d40*/  MOV R11, UR5 ;  /* 0x00000005000b7c02 */ /* 0x002fe20008000f00 */
[----:B------:R-:W-:Y:S02]  /*5d50*/  IMAD.U32 R10, RZ, RZ, UR4 ;  /* 0x00000004ff0a7e24 */ /* 0x000fe4000f8e00ff */
[----:B------:R-:W-:Y:S07]  /*5d60*/  LEPC R20, `(.L_x_99) ;  /* 0x000000001014794e */ /* 0x000fee0000000000 */
[----:B----45:R-:W-:Y:S05]  /*5d70*/  CALL.ABS.NOINC R14 ;  /* 0x000000000e007343 */ /* 0x030fea0003c00000 */
.L_x_99:
[----:B------:R-:W-:Y:S11]  /*5d80*/  R2UR UR4, R90 ;  /* 0x000000005a0472ca */ /* 0x000ff600000e0000 */
[----:B------:R-:W-:Y:S02]  /*5d90*/  @!UPT UIADD3 URZ, UPT, UPT, URZ, URZ, URZ ;  /* 0x000000fffffff290 */ /* 0x000fe4000fffe0ff */
        /* <DEDUP_REMOVED lines=18> */
.L_x_100:
[----:B------:R-:W-:Y:S01]  /*5ec0*/  R2UR UR4, R81 ;  /* 0x00000000510472ca */ /* 0x000fe200000e0000 */
[----:B------:R-:W-:Y:S01]  /*5ed0*/  UISETP.NE.U32.AND UP0, UPT, UR62, URZ, UPT ;  /* 0x000000ff3e00728c */ /* 0x000fe2000bf05070 */
[----:B------:R-:W-:Y:S02]  /*5ee0*/  ISETP.NE.U32.AND P4, PT, R74, RZ, PT ;  /* 0x000000ff4a00720c */ /* 0x000fe40003f85070 */
[----:B------:R-:W-:Y:S01]  /*5ef0*/  ISETP.NE.U32.AND P2, PT, RZ, UR56, PT ;  /* 0x00000038ff007c0c */ /* 0x000fe2000bf45070 */
[----:B------:R-:W-:Y:S01]  /*5f00*/  UISETP.NE.AND.EX UP1, UPT, UR63, URZ, UPT, UP0 ;  /* 0x000000ff3f00728c */ /* 0x000fe2000bf25300 */
[----:B------:R-:W-:Y:S01]  /*5f10*/  ISETP.NE.AND.EX P4, PT, R75, RZ, PT, P4 ;  /* 0x000000ff4b00720c */ /* 0x000fe20003f85340 */
[----:B------:R-:W-:Y:S01]  /*5f20*/  UPLOP3.LUT UP0, UPT, UPT, UPT, UPT, 0x40, 0x4 ;  /* 0x000000000004789c */ /* 0x000fe20003f0e870 */
[----:B------:R-:W-:Y:S05]  /*5f30*/  ISETP.NE.AND.EX P2, PT, RZ, UR57, PT, P2 ;  /* 0x00000039ff007c0c */ /* 0x000fea000bf45320 */
[----:B------:R-:W-:Y:S06]  /*5f40*/  UISETP.NE.AND UP2, UPT, UR4, URZ, UPT ;  /* 0x000000ff0400728c */ /* 0x000fec000bf45270 */
[----:B------:R-:W-:Y:S05]  /*5f50*/  PLOP3.LUT P1, PT, PT, PT, UP2, 0x80, 0x8 ;  /* 0x000000000008781c */ /* 0x000fea0003f2f028 */
[----:B------:R-:W-:Y:S06]  /*5f60*/  @UP2 UPLOP3.LUT UP0, UPT, UPT, UPT, UP1, 0x80, 0x8 ;  /* 0x000000000008289c */ /* 0x000fec0003f0f010 */
[----:B------:R-:W-:Y:S01]  /*5f70*/  PLOP3.LUT P0, PT, PT, PT, UP0, 0x80, 0x8 ;  /* 0x000000000008781c */ /* 0x000fe20003f0f008 */
[----:B------:R-:W-:Y:S01]  /*5f80*/  @!UPT UIADD3 URZ, UPT, UPT, URZ, URZ, URZ ;  /* 0x000000fffffff290 */ /* 0x000fe2000fffe0ff */
[----:B------:R-:W-:Y:S11]  /*5f90*/  BRA.U !UP1, `(.L_x_101) ;  /* 0x00000001093c7547 */ /* 0x000ff6000b800000 */
[----:B------:R-:W-:Y:S01]  /*5fa0*/  UISETP.NE.U32.AND UP0, UPT, UR56, URZ, UPT ;  /* 0x000000ff3800728c */ /* 0x000fe2000bf05070 */
[----:B-1----:R-:W-:Y:S01]  /*5fb0*/  HFMA2 R0, -RZ, RZ, 0, 5.9604644775390625e-08 ;  /* 0x00000001ff007431 */ /* 0x002fe200000001ff */
[----:B------:R-:W1:Y:S01]  /*5fc0*/  LDCU.64 UR8, c[0x0][0x358] ;  /* 0x00006b00ff0877ac */ /* 0x000e620008000a00 */
[----:B------:R-:W-:Y:S01]  /*5fd0*/  IMAD.MOV.U32 R77, RZ, RZ, 0x1 ;  /* 0x00000001ff4d7424 */ /* 0x000fe200078e00ff */
[----:B------:R-:W-:Y:S06]  /*5fe0*/  UISETP.NE.AND.EX UP0, UPT, UR57, URZ, UPT, UP0 ;  /* 0x000000ff3900728c */ /* 0x000fec000bf05300 */
[----:B------:R-:W-:Y:S05]  /*5ff0*/  PLOP3.LUT P3, PT, PT, PT, UP0, 0x80, 0x8 ;  /* 0x000000000008781c */ /* 0x000fea0003f6f008 */
[----:B------:R-:W2:Y:S01]  /*6000*/  @UP0 LDCU.64 UR4, c[0x0][0x888] ;  /* 0x00011100ff0407ac */ /* 0x000ea20008000a00 */
[----:B------:R-:W-:Y:S07]  /*6010*/  @UP0 UIMAD UR6, UR36, UR62, URZ ;  /* 0x0000003e240602a4 */ /* 0x000fee000f8e02ff */
[----:B------:R-:W-:Y:S01]  /*6020*/  @!P3 PRMT R77, R0, 0x7610, R77 ;  /* 0x00007610004db816 */ /* 0x000fe2000000004d */
[----:B--2---:R-:W-:Y:S06]  /*6030*/  @UP0 UIMAD.WIDE UR4, UR6, 0x4, UR4 ;  /* 0x00000004060408a5 */ /* 0x004fec000f8e0204 */
[----:B-----5:R-:W-:Y:S01]  /*6040*/  IMAD.U32 R40, RZ, RZ, UR4 ;  /* 0x00000004ff287e24 */ /* 0x020fe2000f8e00ff */
[----:B------:R-:W-:Y:S04]  /*6050*/  MOV R41, UR5 ;  /* 0x0000000500297c02 */ /* 0x000fe80008000f00 */
[----:B------:R-:W2:Y:S01]  /*6060*/  @!UP0 LDCU UR4, c[0x0][0x880] ;  /* 0x00011000ff0487ac */ /* 0x000ea20008000800 */
[----:B-1----:R3:W5:Y:S02]  /*6070*/  @P3 LDG.E R40, desc[UR8][R40.64] ;  /* 0x0000000828283981 */ /* 0x002764000c1e1900 */
[----:B--23--:R-:W-:Y:S02]  /*6080*/  @!P3 IMAD.U32 R40, RZ, RZ, UR4 ;  /* 0x00000004ff28be24 */ /* 0x00cfe4000f8e00ff */
.L_x_101:
[----:B------:R-:W-:Y:S05]  /*6090*/  @!P4 BRA `(.L_x_102) ;  /* 0x000000000024c947 */ /* 0x000fea0003800000 */
[----:B------:R-:W-:Y:S01]  /*60a0*/  ISETP.NE.U32.AND P3, PT, R72, RZ, PT ;  /* 0x000000ff4800720c */ /* 0x000fe20003f65070 */
[----:B------:R-:W2:Y:S03]  /*60b0*/  LDCU.64 UR4, c[0x0][0x358] ;  /* 0x00006b00ff0477ac */ /* 0x000ea60008000a00 */
[----:B------:R-:W-:Y:S11]  /*60c0*/  ISETP.NE.AND.EX P3, PT, R73, RZ, PT, P3 ;  /* 0x000000ff4900720c */ /* 0x000ff60003f65330 */
[----:B------:R-:W-:Y:S02]  /*60d0*/  @!UPT UIADD3 URZ, UPT, UPT, URZ, URZ, URZ ;  /* 0x000000fffffff290 */ /* 0x000fe4000fffe0ff */
[----:B------:R-:W3:Y:S01]  /*60e0*/  @P3 LDC.64 R4, c[0x0][0x8a8] ;  /* 0x00022a00ff043b82 */ /* 0x000ee20000000a00 */
[----:B-1----:R-:W-:Y:S04]  /*60f0*/  @P3 IMAD R0, R74, UR36, RZ ;  /* 0x000000244a003c24 */ /* 0x002fe8000f8e02ff */
[----:B---3--:R-:W-:Y:S05]  /*6100*/  @P3 IMAD.WIDE R4, R0, 0x4, R4 ;  /* 0x0000000400043825 */ /* 0x008fea00078e0204 */
[----:B--2--5:R2:W5:Y:S02]  /*6110*/  @P3 LDG.E R37, desc[UR4][R4.64] ;  /* 0x0000000404253981 */ /* 0x024564000c1e1900 */
[----:B--2---:R-:W3:Y:S02]  /*6120*/  @!P3 LDC R37, c[0x0][0x8a0] ;  /* 0x00022800ff25bb82 */ /* 0x004ee40000000800 */
.L_x_102:
[----:B-----5:R-:W-:Y:S01]  /*6130*/  ISETP.NE.AND P4, PT, R40, RZ, PT ;  /* 0x000000ff2800720c */ /* 0x020fe20003f85270 */
[----:B------:R-:W-:Y:S01]  /*6140*/  BSSY B1, `(.L_x_103) ;  /* 0x0000041000017945 */ /* 0x000fe20003800000 */
[----:B------:R-:W-:Y:S01]  /*6150*/  SEL R6, RZ, 0xffffffff, P2 ;  /* 0xffffffffff067807 */ /* 0x000fe20001000000 */
[----:B------:R-:W-:Y:S01]  /*6160*/  IMAD.MOV.U32 R56, RZ, RZ, 0x1 ;  /* 0x00000001ff387424 */ /* 0x000fe200078e00ff */
[----:B------:R-:W-:Y:S02]  /*6170*/  LOP3.LUT P3, RZ, R77, 0xff, RZ, 0xc0, !PT ;  /* 0x000000ff4dff7812 */ /* 0x000fe4000786c0ff */
[----:B------:R-:W-:Y:S02]  /*6180*/  CS2R R50, SRZ ;  /* 0x0000000000327805 */ /* 0x000fe4000001ff00 */
[----:B-1----:R-:W-:Y:S02]  /*6190*/  @P1 SEL R0, RZ, 0xffffffff, P4 ;  /* 0xffffffffff001807 */ /* 0x002fe40002000000 */
[----:B------:R-:W-:Y:S02]  /*61a0*/  CS2R R48, SRZ ;  /* 0x0000000000307805 */ /* 0x000fe4000001ff00 */
[----:B------:R-:W-:Y:S02]  /*61b0*/  LEA R3, R85, UR44, 0x3 ;  /* 0x0000002c55037c11 */ /* 0x000fe4000f8e18ff */
[----:B------:R-:W-:Y:S02]  /*61c0*/  CS2R R46, SRZ ;  /* 0x00000000002e7805 */ /* 0x000fe4000001ff00 */
[----:B------:R-:W-:Y:S02]  /*61d0*/  @P0 SEL R0, R6, R0, !P3 ;  /* 0x0000000006000207 */ /* 0x000fe40005800000 */
[----:B------:R-:W-:Y:S02]  /*61e0*/  CS2R R44, SRZ ;  /* 0x00000000002c7805 */ /* 0x000fe4000001ff00 */
[----:B------:R-:W-:Y:S02]  /*61f0*/  LEA R42, R36, UR44, 0x3 ;  /* 0x0000002c242a7c11 */ /* 0x000fe4000f8e18ff */
[----:B------:R-:W-:Y:S02]  /*6200*/  @P1 LOP3.LUT R0, R0, 0x1, RZ, 0xc0, !PT ;  /* 0x0000000100001812 */ /* 0x000fe400078ec0ff */
[----:B------:R-:W-:Y:S02]  /*6210*/  SHF.L.U32 R4, R87, 0x1f, RZ ;  /* 0x0000001f57047819 */ /* 0x000fe400000006ff */
[----:B------:R-:W-:Y:S02]  /*6220*/  ISETP.NE.U32.OR P6, PT, R0, 0x1, !P1 ;  /* 0x000000010000780c */ /* 0x000fe40004fc5470 */
[----:B------:R-:W-:Y:S02]  /*6230*/  PLOP3.LUT P2, PT, PT, PT, UP1, 0x80, 0x8 ;  /* 0x000000000008781c */ /* 0x000fe40003f4f018 */
[----:B------:R-:W-:Y:S02]  /*6240*/  SEL R5, RZ, 0xffffffff, P4 ;  /* 0xffffffffff057807 */ /* 0x000fe40002000000 */
[----:B------:R-:W-:Y:S02]  /*6250*/  LEA.HI R38, R36, R36, RZ, 0x1 ;  /* 0x0000002424267211 */ /* 0x000fe400078f08ff */
[----:B------:R-:W-:Y:S05]  /*6260*/  P2R R43, PR, RZ, 0x40 ;  /* 0x00000040ff2b7803 */ /* 0x000fea0000000000 */
[----:B------:R-:W-:Y:S02]  /*6270*/  @P6 SHF.L.U32 R0, R84, 0x1f, RZ ;  /* 0x0000001f54006819 */ /* 0x000fe400000006ff */
[----:B------:R-:W-:Y:S02]  /*6280*/  @P2 SEL R5, R6, R5, !P3 ;  /* 0x0000000506052207 */ /* 0x000fe40005800000 */
[----:B------:R1:W2:Y:S02]  /*6290*/  @P6 SYNCS.PHASECHK.TRANS64.TRYWAIT P1, [R3+URZ+0xc0], R0 ;  /* 0x0000c000030065a7 */ /* 0x0002a400080211ff */
[----:B------:R-:W-:Y:S04]  /*62a0*/  LOP3.LUT R5, R5, 0x1, RZ, 0xc0, !PT ;  /* 0x0000000105057812 */ /* 0x000fe800078ec0ff */
[----:B------:R-:W-:Y:S04]  /*62b0*/  ISETP.NE.U32.AND P5, PT, R5, 0x1, PT ;  /* 0x000000010500780c */ /* 0x000fe80003fa5070 */
[----:B------:R-:W-:Y:S01]  /*62c0*/  P2R R57, PR, RZ, 0x20 ;  /* 0x00000020ff397803 */ /* 0x000fe20000000000 */
[----:B------:R4:W3:Y:S01]  /*62d0*/  SYNCS.PHASECHK.TRANS64.TRYWAIT P0, [R42+URZ+0x120], R4 ;  /* 0x000120042a0075a7 */ /* 0x0008e200080011ff */
[----:B-1----:R-:W-:Y:S02]  /*62e0*/  SHF.R.U32.HI R0, RZ, 0x1, R38 ;  /* 0x00000001ff007819 */ /* 0x002fe40000011626 */
[----:B------:R-:W-:Y:S03]  /*62f0*/  LOP3.LUT R38, R38, 0xffe, RZ, 0xc0, !PT ;  /* 0x00000ffe26267812 */ /* 0x000fe600078ec0ff */
[----:B------:R-:W-:Y:S02]  /*6300*/  IMAD R0, R0, 0xc0, R2 ;  /* 0x000000c000007824 */ /* 0x000fe400078e0202 */
[----:B------:R-:W-:Y:S04]  /*6310*/  IMAD.IADD R38, R36, 0x1, -R38 ;  /* 0x0000000124267824 */ /* 0x000fe800078e0a26 */
[----:B------:R-:W-:Y:S01]  /*6320*/  IMAD R38, R38, 0x100000, R0 ;  /* 0x0010000026267824 */ /* 0x000fe200078e0200 */
[----:B--2---:R-:W-:Y:S01]  /*6330*/  @P6 SEL R56, RZ, 0x1, !P1 ;  /* 0x00000001ff386807 */ /* 0x004fe20004800000 */
[----:B----4-:R-:W-:Y:S06]  /*6340*/  @!P6 BRA `(.L_x_104) ;  /* 0x000000000080e947 */ /* 0x010fec0003800000 */
[----:B------:R-:W-:Y:S01]  /*6350*/  @P5 IMAD R6, R85, 0x1000, R76 ;  /* 0x0000100055065824 */ /* 0x000fe200078e024c */
[----:B------:R-:W-:Y:S01]  /*6360*/  ISETP.NE.AND P1, PT, R56, RZ, PT ;  /* 0x000000ff3800720c */ /* 0x000fe20003f25270 */
[----:B------:R-:W-:Y:S01]  /*6370*/  BSSY B0, `(.L_x_105) ;  /* 0x000000b000007945 */ /* 0x000fe20003800000 */
[----:B------:R-:W-:Y:S01]  /*6380*/  CS2R R46, SRZ ;  /* 0x00000000002e7805 */ /* 0x000fe2000001ff00 */
[----:B------:R-:W-:Y:S01]  /*6390*/  @P5 VIADD R5, R6, UR44 ;  /* 0x0000002c06055c36 */ /* 0x000fe20008000000 */
[----:B------:R-:W-:Y:S02]  /*63a0*/  CS2R R44, SRZ ;  /* 0x00000000002c7805 */ /* 0x000fe4000001ff00 */
[----:B------:R-:W-:Y:S02]  /*63b0*/  CS2R R50, SRZ ;  /* 0x0000000000327805 */ /* 0x000fe4000001ff00 */
[----:B------:R-:W-:Y:S01]  /*63c0*/  CS2R R48, SRZ ;  /* 0x0000000000307805 */ /* 0x000fe2000001ff00 */
[----:B------:R-:W-:Y:S04]  /*63d0*/  @P5 IMAD R5, R88, -0x10, R5 ;  /* 0xfffffff058055824 */ /* 0x000fe800078e0205 */
[----:B------:R-:W-:Y:S05]  /*63e0*/  @P1 BRA `(.L_x_106) ;  /* 0x00000000000c1947 */ /* 0x000fea0003800000 */
[----:B------:R-:W-:Y:S04]  /*63f0*/  SHF.L.U32 R0, R84, 0x1f, RZ ;  /* 0x0000001f54007819 */ /* 0x000fe800000006ff */
[----:B------:R-:W1:Y:S02]  /*6400*/  SYNCS.PHASECHK.TRANS64.TRYWAIT P1, [R3+URZ+0xc0], R0 ;  /* 0x0000c000030075a7 */ /* 0x000e6400080211ff */
[----:B-1----:R-:W-:Y:S05]  /*6410*/  @!P1 BRA `(.L_x_107) ;  /* 0x0000003400e49947 */ /* 0x002fea0003800000 */
.L_x_106:
[----:B------:R-:W-:Y:S05]  /*6420*/  BSYNC B0 ;  /* 0x0000000000007941 */ /* 0x000fea0003800000 */
.L_x_105:
[----:B------:R-:W-:Y:S01]  /*6430*/  ISETP.NE.AND P1, PT, R57, RZ, PT ;  /* 0x000000ff3900720c */ /* 0x000fe20003f25270 */
[----:B-1----:R-:W-:Y:S02]  /*6440*/  VIADD R3, R3, 0xd8 ;  /* 0x000000d803037836 */ /* 0x002fe40000000000 */
[----:B------:R-:W-:Y:S02]  /*6450*/  IMAD.U32 R0, RZ, RZ, UR46 ;  /* 0x0000002eff007e24 */ /* 0x000fe4000f8e00ff */
[----:B------:R-:W-:Y:S03]  /*6460*/  VIADD R85, R85, 0x1 ;  /* 0x0000000155557836 */ /* 0x000fe60000000000 */
[----:B------:R-:W-:Y:S05]  /*6470*/  PRMT R0, R0, 0x654, R3 ;  /* 0x0000065400007816 */ /* 0x000fea0000000003 */
[----:B------:R1:W2:Y:S04]  /*6480*/  @P1 LDS.128 R44, [R6+UR44+0x200] ;  /* 0x0002002c062c1984 */ /* 0x0002a80008000c00 */
[----:B------:R1:W4:Y:S01]  /*6490*/  @P1 LDS.128 R48, [R5+0x210] ;  /* 0x0002100005301984 */ /* 0x0003220000000c00 */
[C---:B------:R-:W-:Y:S01]  /*64a0*/  ISETP.NE.AND P1, PT, R85.reuse, 0x3, PT ;  /* 0x000000035500780c */ /* 0x040fe20003f25270 */
[----:B------:R-:W-:Y:S01]  /*64b0*/  @!PT LDS RZ, [RZ] ;  /* 0x00000000fffff984 */ /* 0x000fe20000000800 */
[----:B------:R-:W-:Y:S01]  /*64c0*/  @!PT LDS RZ, [RZ] ;  /* 0x00000000fffff984 */ /* 0x000fe20000000800 */
[----:B------:R-:W-:Y:S01]  /*64d0*/  @!PT LDS RZ, [RZ] ;  /* 0x00000000fffff984 */ /* 0x000fe20000000800 */
[----:B------:R-:W-:Y:S01]  /*64e0*/  @!PT LDS RZ, [RZ] ;  /* 0x00000000fffff984 */ /* 0x000fe20000000800 */
[----:B------:R5:W-:Y:S06]  /*64f0*/  MEMBAR.ALL.CTA ;  /* 0x0000000000007992 */ /* 0x000bec0000008000 */
[----:B-----5:R-:W5:Y:S01]  /*6500*/  FENCE.VIEW.ASYNC.S ;  /* 0x00000000000073c6 */ /* 0x020f620000000000 */
[----:B------:R-:W-:Y:S01]  /*6510*/  SEL R85, R85, RZ, P1 ;  /* 0x000000ff55557207 */ /* 0x000fe20000800000 */
[----:B-----5:R5:W-:Y:S02]  /*6520*/  SYNCS.ARRIVE.TRANS64.RED.A1T0 RZ, [R0+URZ], RZ ;  /* 0x000000ff00ff79a7 */ /* 0x020be400081004ff */
[----:B-----5:R-:W-:Y:S04]  /*6530*/  SEL R0, RZ, 0x1, P1 ;  /* 0x00000001ff007807 */ /* 0x020fe80000800000 */
[----:B-12---:R-:W-:Y:S02]  /*6540*/  LOP3.LUT R84, R84, R0, RZ, 0x3c, !PT ;  /* 0x0000000054547212 */ /* 0x006fe400078e3cff */
.L_x_104:
[----:B------:R-:W-:Y:S05]  /*6550*/  BSYNC B1 ;  /* 0x0000000000017941 */ /* 0x000fea0003800000 */
.L_x_103:
[----:B------:R-:W-:Y:S04]  /*6560*/  SHF.R.U32.HI R0, RZ, 0x15, R38 ;  /* 0x00000015ff007819 */ /* 0x000fe80000011626 */
[----:B------:R-:W-:Y:S01]  /*6570*/  LOP3.LUT P1, RZ, R0, 0x3, R78, 0x48, !PT ;  /* 0x0000000300ff7812 */ /* 0x000fe2000782484e */
[----:B------:R-:W-:Y:S01]  /*6580*/  @!UPT UIADD3 URZ, UPT, UPT, URZ, URZ, URZ ;  /* 0x000000fffffff290 */ /* 0x000fe2000fffe0ff */
[----:B---3--:R-:W-:Y:S11]  /*6590*/  @P0 BRA `(.L_x_108) ;  /* 0x0000000000080947 */ /* 0x008ff60003800000 */
[----:B------:R-:W1:Y:S02]  /*65a0*/  SYNCS.PHASECHK.TRANS64.TRYWAIT P0, [R42+URZ+0x120], R4 ;  /* 0x000120042a0075a7 */ /* 0x000e6400080011ff */
[----:B-1----:R-:W-:Y:S05]  /*65b0*/  @!P0 BRA `(.L_x_109) ;  /* 0x0000003400908947 */ /* 0x002fea0003800000 */
.L_x_108:
[----:B------:R-:W-:Y:S05]  /*65c0*/  @!P1 BRA `(.L_x_110) ;  /* 0x0000000000409947 */ /* 0x000fea0003800000 */
[----:B------:R-:W2:Y:S01]  /*65d0*/  LDCU.64 UR8, c[0x4][0x78] ;  /* 0x01000f00ff0877ac */ /* 0x000ea20008000a00 */
[----:B------:R-:W-:Y:S01]  /*65e0*/  MOV R15, 0x0 ;  /* 0x00000000000f7802 */ /* 0x000fe20000000f00 */
[----:B------:R-:W-:Y:S02]  /*65f0*/  HFMA2 R12, -RZ, RZ, 0, 5.9604644775390625e-08 ;  /* 0x00000001ff0c7431 */ /* 0x000fe400000001ff */
[----:B------:R-:W-:Y:S02]  /*6600*/  IMAD.MOV.U32 R8, RZ, RZ, 0x192 ;  /* 0x00000192ff087424 */ /* 0x000fe400078e00ff */
[----:B------:R-:W-:Y:S01]  /*6610*/  IMAD.MOV.U32 R13, RZ, RZ, RZ ;  /* 0x000000ffff0d7224 */ /* 0x000fe200078e00ff */
[----:B------:R-:W3:Y:S01]  /*6620*/  LDCU.64 UR6, c[0x4][0x80] ;  /* 0x01001000ff0677ac */ /* 0x000ee20008000a00 */
[----:B------:R-:W4:Y:S01]  /*6630*/  LDC.64 R14, c[0x4][R15] ;  /* 0x010000000f0e7b82 */ /* 0x000f220000000a00 */
[----:B------:R-:W5:Y:S01]  /*6640*/  LDCU.64 UR4, c[0x4][0x18] ;  /* 0x01000300ff0477ac */ /* 0x000f620008000a00 */
[----:B--2---:R-:W-:Y:S01]  /*6650*/  MOV R5, UR9 ;  /* 0x0000000900057c02 */ /* 0x004fe20008000f00 */
[----:B-1----:R-:W-:Y:S01]  /*6660*/  IMAD.U32 R4, RZ, RZ, UR8 ;  /* 0x00000008ff047e24 */ /* 0x002fe2000f8e00ff */
[----:B---3--:R-:W-:Y:S01]  /*6670*/  MOV R7, UR7 ;  /* 0x0000000700077c02 */ /* 0x008fe20008000f00 */
[----:B------:R-:W-:Y:S01]  /*6680*/  IMAD.U32 R6, RZ, RZ, UR6 ;  /* 0x00000006ff067e24 */ /* 0x000fe2000f8e00ff */
[----:B-----5:R-:W-:Y:S01]  /*6690*/  MOV R11, UR5 ;  /* 0x00000005000b7c02 */ /* 0x020fe20008000f00 */
[----:B------:R-:W-:Y:S02]  /*66a0*/  IMAD.U32 R10, RZ, RZ, UR4 ;  /* 0x00000004ff0a7e24 */ /* 0x000fe4000f8e00ff */
[----:B------:R-:W-:Y:S07]  /*66b0*/  LEPC R20, `(.L_x_110) ;  /* 0x000000001014794e */ /* 0x000fee0000000000 */
[----:B----4-:R-:W-:Y:S05]  /*66c0*/  CALL.ABS.NOINC R14 ;  /* 0x000000000e007343 */ /* 0x010fea0003c00000 */
.L_x_110:
[----:B------:R-:W-:Y:S01]  /*66d0*/  ISETP.NE.AND P0, PT, R89, RZ, PT ;  /* 0x000000ff5900720c */ /* 0x000fe20003f05270 */
[----:B------:R-:W-:Y:S05]  /*66e0*/  WARPSYNC.ALL ;  /* 0x0000000000007948 */ /* 0x000fea0003800000 */
[----:B------:R-:W-:Y:S01]  /*66f0*/  R2UR UR4, R38 ;  /* 0x00000000260472ca */ /* 0x000fe200000e0000 */
[----:B------:R-:W-:Y:S01]  /*6700*/  USHF.L.U32 UR6, UR45, 0xc, URZ ;  /* 0x0000000c2d067899 */ /* 0x000fe200080006ff */
[C---:B------:R-:W-:Y:S01]  /*6710*/  SHF.L.U32 R3, R44.reuse, 0x10, RZ ;  /* 0x000000102c037819 */ /* 0x040fe200000006ff */
[----:B------:R-:W-:Y:S01]  /*6720*/  BSSY.RECONVERGENT B0, `(.L_x_111) ;  /* 0x000009b000007945 */ /* 0x000fe20003800200 */
[C---:B------:R-:W-:Y:S02]  /*6730*/  PRMT R39, R44.reuse, 0x8880, RZ ;  /* 0x000088802c277816 */ /* 0x040fe400000000ff */
[----:B------:R-:W-:Y:S02]  /*6740*/  SHF.L.U32 R41, R44, 0x8, RZ ;  /* 0x000000082c297819 */ /* 0x000fe400000006ff */
[----:B------:R-:W-:Y:S05]  /*6750*/  SHF.L.U32 R91, R83, 0x4, RZ ;  /* 0x00000004535b7819 */ /* 0x000fea00000006ff */
[----:B-1----:R-:W-:Y:S01]  /*6760*/  LDTM.16dp32bit_t0_t15.x32 R4, tmem[UR4] ;  /* 0x00000004000479ee */ /* 0x002fe20008a80000 */
[----:B------:R-:W1:Y:S02]  /*6770*/  LDTM.16dp32bit_t16_t31.x32 R4, tmem[UR4+0x20] ;  /* 0x00002004000479ee */ /* 0x000e640008aa0000 */
[C---:B-1----:R-:W-:Y:S01]  /*6780*/  IMAD R0, R37.reuse, R4, RZ ;  /* 0x0000000425007224 */ /* 0x042fe200078e02ff */
[----:B------:R-:W-:Y:S01]  /*6790*/  SHF.R.S32.HI R4, RZ, 0x18, R3 ;  /* 0x00000018ff047819 */ /* 0x000fe20000011403 */
[----:B------:R-:W-:Y:S01]  /*67a0*/  IMAD R3, R37, R5, RZ ;  /* 0x0000000525037224 */ /* 0x000fe200078e02ff */
[----:B------:R-:W-:Y:S01]  /*67b0*/  SHF.R.S32.HI R5, RZ, 0x18, R41 ;  /* 0x00000018ff057819 */ /* 0x000fe20000011429 */
[----:B------:R-:W-:Y:S01]  /*67c0*/  IMAD R0, R39, R40, R0 ;  /* 0x0000002827007224 */ /* 0x000fe200078e0200 */
[----:B------:R-:W-:Y:S01]  /*67d0*/  PRMT R39, R45, 0x8880, RZ ;  /* 0x000088802d277816 */ /* 0x000fe200000000ff */
[----:B------:R-:W-:Y:S01]  /*67e0*/  IMAD R6, R37, R6, RZ ;  /* 0x0000000625067224 */ /* 0x000fe200078e02ff */
[----:B------:R-:W-:Y:S01]  /*67f0*/  SHF.L.U32 R41, R45, 0x8, RZ ;  /* 0x000000082d297819 */ /* 0x000fe200000006ff */
[-C--:B------:R-:W-:Y:S01]  /*6800*/  IMAD R3, R4, R40.reuse, R3 ;  /* 0x0000002804037224 */ /* 0x080fe200078e0203 */
[----:B------:R-:W-:Y:S01]  /*6810*/  SHF.R.S32.HI R4, RZ, 0x18, R44 ;  /* 0x00000018ff047819 */ /* 0x000fe2000001142c */
[----:B------:R-:W-:Y:S02]  /*6820*/  IMAD R7, R37, R7, RZ ;  /* 0x0000000725077224 */ /* 0x000fe400078e02ff */
[-C--:B------:R-:W-:Y:S01]  /*6830*/  IMAD R6, R5, R40.reuse, R6 ;  /* 0x0000002805067224 */ /* 0x080fe200078e0206 */
[----:B------:R-:W-:Y:S01]  /*6840*/  SHF.L.U32 R5, R45, 0x10, RZ ;  /* 0x000000102d057819 */ /* 0x000fe200000006ff */
[----:B------:R-:W-:Y:S02]  /*6850*/  IMAD R7, R4, R40, R7 ;  /* 0x0000002804077224 */ /* 0x000fe400078e0207 */
[C---:B------:R-:W-:Y:S01]  /*6860*/  IMAD R4, R37.reuse, R8, RZ ;  /* 0x0000000825047224 */ /* 0x040fe200078e02ff */
[----:B------:R-:W-:Y:S01]  /*6870*/  SHF.R.S32.HI R8, RZ, 0x18, R5 ;  /* 0x00000018ff087819 */ /* 0x000fe20000011405 */
[----:B------:R-:W-:Y:S01]  /*6880*/  IMAD R5, R37, R9, RZ ;  /* 0x0000000925057224 */ /* 0x000fe200078e02ff */
[----:B------:R-:W-:Y:S01]  /*6890*/  I2IP.S8.S32.SAT R52, R7, R6, RZ ;  /* 0x0000000607347239 */ /* 0x000fe200000014ff */
[-C--:B------:R-:W-:Y:S01]  /*68a0*/  IMAD R4, R39, R40.reuse, R4 ;  /* 0x0000002827047224 */ /* 0x080fe200078e0204 */
[----:B------:R-:W-:Y:S01]  /*68b0*/  SHF.R.S32.HI R9, RZ, 0x18, R41 ;  /* 0x00000018ff097819 */ /* 0x000fe20000011429 */
[----:B------:R-:W-:Y:S01]  /*68c0*/  IMAD R5, R8, R40, R5 ;  /* 0x0000002808057224 */ /* 0x000fe200078e0205 */
[----:B------:R-:W-:Y:S01]  /*68d0*/  I2IP.S8.S32.SAT R52, R3, R0, R52 ;  /* 0x0000000003347239 */ /* 0x000fe20000001434 */
[C---:B------:R-:W-:Y:S01]  /*68e0*/  IMAD R8, R37.reuse, R12, RZ ;  /* 0x0000000c25087224 */ /* 0x040fe200078e02ff */
[----:B------:R-:W-:Y:S01]  /*68f0*/  SHF.R.S32.HI R39, RZ, 0x18, R45 ;  /* 0x00000018ff277819 */ /* 0x000fe2000001142d */
[C---:B------:R-:W-:Y:S01]  /*6900*/  IMAD R10, R37.reuse, R10, RZ ;  /* 0x0000000a250a7224 */ /* 0x040fe200078e02ff */
[C---:B------:R-:W-:Y:S01]  /*6910*/  PRMT R41, R46.reuse, 0x8880, RZ ;  /* 0x000088802e297816 */ /* 0x040fe200000000ff */
[C---:B------:R-:W-:Y:S01]  /*6920*/  IMAD R12, R37.reuse, R16, RZ ;  /* 0x00000010250c7224 */ /* 0x040fe200078e02ff */
[----:B------:R-:W-:Y:S01]  /*6930*/  SHF.R.S32.HI R3, RZ, 0x18, R46 ;  /* 0x00000018ff037819 */ /* 0x000fe2000001142e */
[C---:B------:R-:W-:Y:S01]  /*6940*/  IMAD R16, R37.reuse, R20, RZ ;  /* 0x0000001425107224 */ /* 0x040fe200078e02ff */
[----:B------:R-:W-:Y:S01]  /*6950*/  MOV R6, R41 ;  /* 0x0000002900067202 */ /* 0x000fe20000000f00 */
[C---:B------:R-:W-:Y:S01]  /*6960*/  IMAD R11, R37.reuse, R11, RZ ;  /* 0x0000000b250b7224 */ /* 0x040fe200078e02ff */
[C---:B------:R-:W-:Y:S01]  /*6970*/  SHF.L.U32 R0, R46.reuse, 0x8, RZ ;  /* 0x000000082e007819 */ /* 0x040fe200000006ff */
[C---:B------:R-:W-:Y:S02]  /*6980*/  IMAD R20, R37.reuse, R24, RZ ;  /* 0x0000001825147224 */ /* 0x040fe400078e02ff */
[----:B------:R-:W-:Y:S01]  /*6990*/  IMAD R24, R37, R28, RZ ;  /* 0x0000001c25187224 */ /* 0x000fe200078e02ff */
[----:B------:R-:W-:Y:S01]  /*69a0*/  SHF.R.S32.HI R0, RZ, 0x18, R0 ;  /* 0x00000018ff007819 */ /* 0x000fe20000011400 */
[----:B------:R-:W-:Y:S02]  /*69b0*/  IMAD R10, R9, R40, R10 ;  /* 0x00000028090a7224 */ /* 0x000fe400078e020a */
[----:B------:R-:W-:Y:S02]  /*69c0*/  IMAD R28, R37, R32, RZ ;  /* 0x00000020251c7224 */ /* 0x000fe400078e02ff */
[----:B------:R-:W-:Y:S02]  /*69d0*/  IMAD.U32 R32, R46, 0x10000, RZ ;  /* 0x000100002e207824 */ /* 0x000fe400078e00ff */
[-C--:B------:R-:W-:Y:S02]  /*69e0*/  IMAD R11, R39, R40.reuse, R11 ;  /* 0x00000028270b7224 */ /* 0x080fe400078e020b */
[----:B------:R-:W-:Y:S01]  /*69f0*/  IMAD R8, R6, R40, R8 ;  /* 0x0000002806087224 */ /* 0x000fe200078e0208 */
[----:B------:R-:W-:Y:S01]  /*6a00*/  SHF.R.S32.HI R7, RZ, 0x18, R32 ;  /* 0x00000018ff077819 */ /* 0x000fe20000011420 */
[----:B------:R-:W-:Y:S01]  /*6a10*/  IMAD R9, R37, R13, RZ ;  /* 0x0000000d25097224 */ /* 0x000fe200078e02ff */
[----:B------:R-:W-:Y:S01]  /*6a20*/  I2IP.S8.S32.SAT R10, R11, R10, RZ ;  /* 0x0000000a0b0a7239 */ /* 0x000fe200000014ff */
[----:B------:R-:W-:Y:S01]  /*6a30*/  IMAD R14, R37, R14, RZ ;  /* 0x0000000e250e7224 */ /* 0x000fe200078e02ff */
[----:B------:R-:W-:Y:S01]  /*6a40*/  PRMT R6, R47, 0x8880, RZ ;  /* 0x000088802f067816 */ /* 0x000fe200000000ff */
[----:B------:R-:W-:Y:S01]  /*6a50*/  IMAD R9, R7, R40, R9 ;  /* 0x0000002807097224 */ /* 0x000fe200078e0209 */
[----:B------:R-:W-:Y:S01]  /*6a60*/  I2IP.S8.S32.SAT R53, R5, R4, R10 ;  /* 0x0000000405357239 */ /* 0x000fe2000000140a */
[----:B------:R-:W-:Y:S01]  /*6a70*/  IMAD R14, R0, R40, R14 ;  /* 0x00000028000e7224 */ /* 0x000fe200078e020e */
[----:B------:R-:W-:Y:S01]  /*6a80*/  SHF.L.U32 R4, R47, 0x10, RZ ;  /* 0x000000102f047819 */ /* 0x000fe200000006ff */
[----:B------:R-:W-:Y:S01]  /*6a90*/  IMAD R15, R37, R15, RZ ;  /* 0x0000000f250f7224 */ /* 0x000fe200078e02ff */
[----:B------:R-:W-:Y:S01]  /*6aa0*/  MOV R0, R6 ;  /* 0x0000000600007202 */ /* 0x000fe20000000f00 */
[----:B------:R-:W-:Y:S01]  /*6ab0*/  IMAD.SHL.U32 R5, R47, 0x100, RZ ;  /* 0x000001002f057824 */ /* 0x000fe200078e00ff */
[----:B------:R-:W-:Y:S01]  /*6ac0*/  SHF.R.S32.HI R4, RZ, 0x18, R4 ;  /* 0x00000018ff047819 */ /* 0x000fe20000011404 */
[----:B------:R-:W-:Y:S01]  /*6ad0*/  IMAD R13, R37, R17, RZ ;  /* 0x00000011250d7224 */ /* 0x000fe200078e02ff */
[----:B----4-:R-:W-:Y:S01]  /*6ae0*/  SHF.L.U32 R6, R50, 0x8, RZ ;  /* 0x0000000832067819 */ /* 0x010fe200000006ff */
[-C--:B------:R-:W-:Y:S01]  /*6af0*/  IMAD R15, R3, R40.reuse, R15 ;  /* 0x00000028030f7224 */ /* 0x080fe200078e020f */
[----:B------:R-:W-:Y:S01]  /*6b00*/  SHF.R.S32.HI R5, RZ, 0x18, R5 ;  /* 0x00000018ff057819 */ /* 0x000fe20000011405 */
[----:B------:R-:W-:Y:S01]  /*6b10*/  IMAD R12, R0, R40, R12 ;  /* 0x00000028000c7224 */ /* 0x000fe200078e020c */
[----:B------:R-:W-:Y:S01]  /*6b20*/  SHF.R.S32.HI R3, RZ, 0x18, R47 ;  /* 0x00000018ff037819 */ /* 0x000fe2000001142f */
[C---:B------:R-:W-:Y:S01]  /*6b30*/  IMAD R18, R37.reuse, R18, RZ ;  /* 0x0000001225127224 */ /* 0x040fe200078e02ff */
[----:B------:R-:W-:Y:S01]  /*6b40*/  PRMT R0, R48, 0x8880, RZ ;  /* 0x0000888030007816 */ /* 0x000fe200000000ff */
[----:B------:R-:W-:Y:S01]  /*6b50*/  IMAD R13, R4, R40, R13 ;  /* 0x00000028040d7224 */ /* 0x000fe200078e020d */
[C---:B------:R-:W-:Y:S01]  /*6b60*/  SHF.L.U32 R4, R48.reuse, 0x8, RZ ;  /* 0x0000000830047819 */ /* 0x040fe200000006ff */
[----:B------:R-:W-:Y:S01]  /*6b70*/  IMAD R19, R37, R19, RZ ;  /* 0x0000001325137224 */ /* 0x000fe200078e02ff */
[----:B------:R-:W-:Y:S01]  /*6b80*/  I2IP.S8.S32.SAT R14, R15, R14, RZ ;  /* 0x0000000e0f0e7239 */ /* 0x000fe200000014ff */
[-C--:B------:R-:W-:Y:S01]  /*6b90*/  IMAD R18, R5, R40.reuse, R18 ;  /* 0x0000002805127224 */ /* 0x080fe200078e0212 */
[----:B------:R-:W-:Y:S01]  /*6ba0*/  SHF.R.S32.HI R4, RZ, 0x18, R4 ;  /* 0x00000018ff047819 */ /* 0x000fe20000011404 */
[-C--:B------:R-:W-:Y:S01]  /*6bb0*/  IMAD R19, R3, R40.reuse, R19 ;  /* 0x0000002803137224 */ /* 0x080fe200078e0213 */
[----:B------:R-:W-:Y:S01]  /*6bc0*/  SHF.L.U32 R3, R48, 0x10, RZ ;  /* 0x0000001030037819 */ /* 0x000fe200000006ff */
[----:B------:R-:W-:Y:S01]  /*6bd0*/  IMAD R16, R0, R40, R16 ;  /* 0x0000002800107224 */ /* 0x000fe200078e0210 */
[----:B------:R-:W-:Y:S01]  /*6be0*/  SHF.R.S32.HI R0, RZ, 0x18, R48 ;  /* 0x00000018ff007819 */ /* 0x000fe20000011430 */
[C---:B------:R-:W-:Y:S01]  /*6bf0*/  IMAD R17, R37.reuse, R21, RZ ;  /* 0x0000001525117224 */ /* 0x040fe200078e02ff */
[----:B------:R-:W-:Y:S01]  /*6c00*/  SHF.R.S32.HI R3, RZ, 0x18, R3 ;  /* 0x00000018ff037819 */ /* 0x000fe20000011403 */
[C---:B------:R-:W-:Y:S01]  /*6c10*/  IMAD R22, R37.reuse, R22, RZ ;  /* 0x0000001625167224 */ /* 0x040fe200078e02ff */
[----:B------:R-:W-:Y:S01]  /*6c20*/  SHF.L.U32 R5, R50, 0x10, RZ ;  /* 0x0000001032057819 */ /* 0x000fe200000006ff */
[----:B------:R-:W-:Y:S01]  /*6c30*/  IMAD R23, R37, R23, RZ ;  /* 0x0000001725177224 */ /* 0x000fe200078e02ff */
[----:B------:R-:W-:Y:S01]  /*6c40*/  I2IP.S8.S32.SAT R18, R19, R18, RZ ;  /* 0x0000001213127239 */ /* 0x000fe200000014ff */
[-C--:B------:R-:W-:Y:S01]  /*6c50*/  IMAD R17, R3, R40.reuse, R17 ;  /* 0x0000002803117224 */ /* 0x080fe200078e0211 */
[C---:B------:R-:W-:Y:S01]  /*6c60*/  PRMT R3, R49.reuse, 0x8880, RZ ;  /* 0x0000888031037816 */ /* 0x040fe200000000ff */
[-C--:B------:R-:W-:Y:S01]  /*6c70*/  IMAD R22, R4, R40.reuse, R22 ;  /* 0x0000002804167224 */ /* 0x080fe200078e0216 */
[----:B------:R-:W-:Y:S01]  /*6c80*/  SHF.L.U32 R4, R49, 0x10, RZ ;  /* 0x0000001031047819 */ /* 0x000fe200000006ff */
[-C--:B------:R-:W-:Y:S01]  /*6c90*/  IMAD R23, R0, R40.reuse, R23 ;  /* 0x0000002800177224 */ /* 0x080fe200078e0217 */
[----:B------:R-:W-:Y:S01]  /*6ca0*/  SHF.R.S32.HI R5, RZ, 0x18, R5 ;  /* 0x00000018ff057819 */ /* 0x000fe20000011405 */
[----:B------:R-:W-:Y:S01]  /*6cb0*/  IMAD.MOV.U32 R0, RZ, RZ, R3 ;  /* 0x000000ffff007224 */ /* 0x000fe200078e0003 */
[----:B------:R-:W-:Y:S01]  /*6cc0*/  SHF.R.S32.HI R3, RZ, 0x18, R4 ;  /* 0x00000018ff037819 */ /* 0x000fe20000011404 */
[----:B------:R-:W-:Y:S01]  /*6cd0*/  IMAD R21, R37, R25, RZ ;  /* 0x0000001925157224 */ /* 0x000fe200078e02ff */
[----:B------:R-:W-:Y:S01]  /*6ce0*/  PRMT R4, R50, 0x8880, RZ ;  /* 0x0000888032047816 */ /* 0x000fe200000000ff */
[-C--:B------:R-:W-:Y:S01]  /*6cf0*/  IMAD R20, R0, R40.reuse, R20 ;  /* 0x0000002800147224 */ /* 0x080fe200078e0214 */
[----:B------:R-:W-:Y:S01]  /*6d00*/  SHF.L.U32 R0, R49, 0x8, RZ ;  /* 0x0000000831007819 */ /* 0x000fe200000006ff */
[----:B------:R-:W-:Y:S01]  /*6d10*/  IMAD R21, R3, R40, R21 ;  /* 0x0000002803157224 */ /* 0x000fe200078e0215 */
[----:B------:R-:W-:Y:S01]  /*6d20*/  SHF.R.S32.HI R3, RZ, 0x18, R49 ;  /* 0x00000018ff037819 */ /* 0x000fe20000011431 */
[C---:B------:R-:W-:Y:S01]  /*6d30*/  IMAD R25, R37.reuse, R29, RZ ;  /* 0x0000001d25197224 */ /* 0x040fe200078e02ff */
[----:B------:R-:W-:Y:S01]  /*6d40*/  SHF.R.S32.HI R0, RZ, 0x18, R0 ;  /* 0x00000018ff007819 */ /* 0x000fe20000011400 */
[----:B------:R-:W-:Y:S01]  /*6d50*/  IMAD R26, R37, R26, RZ ;  /* 0x0000001a251a7224 */ /* 0x000fe200078e02ff */
[----:B------:R-:W-:Y:S01]  /*6d60*/  I2IP.S8.S32.SAT R22, R23, R22, RZ ;  /* 0x0000001617167239 */ /* 0x000fe200000014ff */
[----:B------:R-:W-:Y:S01]  /*6d70*/  IMAD R27, R37, R27, RZ ;  /* 0x0000001b251b7224 */ /* 0x000fe200078e02ff */
[----:B------:R-:W-:Y:S01]  /*6d80*/  I2IP.S8.S32.SAT R54, R9, R8, R14 ;  /* 0x0000000809367239 */ /* 0x000fe2000000140e */
[-C--:B------:R-:W-:Y:S01]  /*6d90*/  IMAD R26, R0, R40.reuse, R26 ;  /* 0x00000028001a7224 */ /* 0x080fe200078e021a */
[----:B------:R-:W-:Y:S01]  /*6da0*/  SHF.R.S32.HI R0, RZ, 0x18, R6 ;  /* 0x00000018ff007819 */ /* 0x000fe20000011406 */
[-C--:B------:R-:W-:Y:S01]  /*6db0*/  IMAD R27, R3, R40.reuse, R27 ;  /* 0x00000028031b7224 */ /* 0x080fe200078e021b */
[----:B------:R-:W-:Y:S01]  /*6dc0*/  SHF.R.S32.HI R3, RZ, 0x18, R50 ;  /* 0x00000018ff037819 */ /* 0x000fe20000011432 */
[-C--:B------:R-:W-:Y:S01]  /*6dd0*/  IMAD R24, R4, R40.reuse, R24 ;  /* 0x0000002804187224 */ /* 0x080fe200078e0218 */
[----:B------:R-:W-:Y:S01]  /*6de0*/  SHF.L.U32 R6, R51, 0x10, RZ ;  /* 0x0000001033067819 */ /* 0x000fe200000006ff */
[----:B------:R-:W-:Y:S01]  /*6df0*/  IMAD R25, R5, R40, R25 ;  /* 0x0000002805197224 */ /* 0x000fe200078e0219 */
[----:B------:R-:W-:Y:S01]  /*6e00*/  PRMT R5, R51, 0x8880, RZ ;  /* 0x0000888033057816 */ /* 0x000fe200000000ff */
[----:B------:R-:W-:Y:S01]  /*6e10*/  IMAD R30, R37, R30, RZ ;  /* 0x0000001e251e7224 */ /* 0x000fe200078e02ff */
[----:B------:R-:W-:Y:S01]  /*6e20*/  I2IP.S8.S32.SAT R55, R13, R12, R18 ;  /* 0x0000000c0d377239 */ /* 0x000fe20000001412 */
[----:B------:R-:W-:Y:S01]  /*6e30*/  IMAD R31, R37, R31, RZ ;  /* 0x0000001f251f7224 */ /* 0x000fe200078e02ff */
[----:B------:R-:W-:Y:S01]  /*6e40*/  I2IP.S8.S32.SAT R16, R17, R16, R22 ;  /* 0x0000001011107239 */ /* 0x000fe20000001416 */
[-C--:B------:R-:W-:Y:S01]  /*6e50*/  IMAD R30, R0, R40.reuse, R30 ;  /* 0x00000028001e7224 */ /* 0x080fe200078e021e */
[----:B------:R-:W-:Y:S01]  /*6e60*/  MOV R0, R5 ;  /* 0x0000000500007202 */ /* 0x000fe20000000f00 */
[----:B------:R-:W-:Y:S01]  /*6e70*/  IMAD.SHL.U32 R4, R51, 0x100, RZ ;  /* 0x0000010033047824 */ /* 0x000fe200078e00ff */
[----:B------:R-:W-:Y:S01]  /*6e80*/  SHF.R.S32.HI R5, RZ, 0x18, R51 ;  /* 0x00000018ff057819 */ /* 0x000fe20000011433 */
[-C--:B------:R-:W-:Y:S01]  /*6e90*/  IMAD R31, R3, R40.reuse, R31 ;  /* 0x00000028031f7224 */ /* 0x080fe200078e021f */
[----:B------:R-:W-:Y:S01]  /*6ea0*/  SHF.R.S32.HI R3, RZ, 0x18, R6 ;  /* 0x00000018ff037819 */ /* 0x000fe20000011406 */
[C---:B------:R-:W-:Y:S01]  /*6eb0*/  IMAD R29, R37.reuse, R33, RZ ;  /* 0x00000021251d7224 */ /* 0x040fe200078e02ff */
[----:B------:R-:W-:Y:S01]  /*6ec0*/  SHF.R.S32.HI R4, RZ, 0x18, R4 ;  /* 0x00000018ff047819 */ /* 0x000fe20000011404 */
[----:B------:R-:W-:Y:S01]  /*6ed0*/  IMAD R28, R0, R40, R28 ;  /* 0x00000028001c7224 */ /* 0x000fe200078e021c */
[----:B------:R-:W-:Y:S01]  /*6ee0*/  LOP3.LUT R0, R76, UR6, RZ, 0xfc, !PT ;  /* 0x000000064c007c12 */ /* 0x000fe2000f8efcff */
[----:B------:R-:W-:Y:S01]  /*6ef0*/  IMAD R34, R37, R34, RZ ;  /* 0x0000002225227224 */ /* 0x000fe200078e02ff */
[----:B------:R-:W-:Y:S01]  /*6f00*/  I2IP.S8.S32.SAT R17, R27, R26, RZ ;  /* 0x0000001a1b117239 */ /* 0x000fe200000014ff */
[----:B------:R-:W-:Y:S01]  /*6f10*/  IMAD R29, R3, R40, R29 ;  /* 0x00000028031d7224 */ /* 0x000fe200078e021d */
[----:B------:R-:W-:Y:S01]  /*6f20*/  I2IP.S8.S32.SAT R18, R31, R30, RZ ;  /* 0x0000001e1f127239 */ /* 0x000fe200000014ff */
[----:B------:R1:W-:Y:S01]  /*6f30*/  STS.128 [R0+UR44+0x3200], R52 ;  /* 0x0032003400007988 */ /* 0x0003e20008000c2c */
[----:B------:R-:W-:Y:S01]  /*6f40*/  IMAD R35, R37, R35, RZ ;  /* 0x0000002325237224 */ /* 0x000fe200078e02ff */
[----:B------:R-:W-:Y:S01]  /*6f50*/  IADD3 R3, PT, PT, R0, UR44, RZ ;  /* 0x0000002c00037c10 */ /* 0x000fe2000fffe0ff */
[----:B------:R-:W-:Y:S01]  /*6f60*/  IMAD R34, R4, R40, R34 ;  /* 0x0000002804227224 */ /* 0x000fe200078e0222 */
[----:B------:R-:W-:Y:S01]  /*6f70*/  I2IP.S8.S32.SAT R17, R21, R20, R17 ;  /* 0x0000001415117239 */ /* 0x000fe20000001411 */
[----:B------:R-:W-:Y:S01]  /*6f80*/  IMAD R35, R5, R40, R35 ;  /* 0x0000002805237224 */ /* 0x000fe200078e0223 */
[----:B------:R-:W-:Y:S02]  /*6f90*/  I2IP.S8.S32.SAT R18, R25, R24, R18 ;  /* 0x0000001819127239 */ /* 0x000fe40000001412 */
[----:B------:R-:W-:Y:S02]  /*6fa0*/  IADD3 R3, PT, PT, R3, R91, RZ ;  /* 0x0000005b03037210 */ /* 0x000fe40007ffe0ff */
[----:B------:R-:W-:Y:S04]  /*6fb0*/  I2IP.S8.S32.SAT R19, R35, R34, RZ ;  /* 0x0000002223137239 */ /* 0x000fe800000014ff */
[----:B------:R-:W-:Y:S05]  /*6fc0*/  I2IP.S8.S32.SAT R19, R29, R28, R19 ;  /* 0x0000001c1d137239 */ /* 0x000fea0000001413 */
[----:B------:R1:W-:Y:S01]  /*6fd0*/  STS.128 [R3+0x3210], R16 ;  /* 0x0032101003007388 */ /* 0x0003e20000000c00 */
[----:B------:R-:W-:Y:S01]  /*6fe0*/  @!PT LDS RZ, [RZ] ;  /* 0x00000000fffff984 */ /* 0x000fe20000000800 */
[----:B------:R-:W-:Y:S01]  /*6ff0*/  @!PT LDS RZ, [RZ] ;  /* 0x00000000fffff984 */ /* 0x000fe20000000800 */
[----:B------:R-:W-:Y:S01]  /*7000*/  @!PT LDS RZ, [RZ] ;  /* 0x00000000fffff984 */ /* 0x000fe20000000800 */
[----:B------:R-:W-:Y:S01]  /*7010*/  @!PT LDS RZ, [RZ] ;  /* 0x00000000fffff984 */ /* 0x000fe20000000800 */
[----:B------:R2:W-:Y:S07]  /*7020*/  MEMBAR.ALL.CTA ;  /* 0x0000000000007992 */ /* 0x0005ee0000008000 */
[----:B--2---:R-:W2:Y:S02]  /*7030*/  FENCE.VIEW.ASYNC.S ;  /* 0x00000000000073c6 */ /* 0x004ea40000000000 */
[----:B--2---:R-:W-:Y:S06]  /*7040*/  BAR.SYNC.DEFER_BLOCKING 0x1, 0x80 ;  /* 0x0042000000007b1d */ /* 0x004fec0000010000 */
[----:B------:R-:W-:Y:S05]  /*7050*/  @P0 BRA `(.L_x_112) ;  /* 0x00000000001c0947 */ /* 0x000fea0003800000 */
[----:B------:R-:W2:Y:S01]  /*7060*/  LDCU.64 UR8, c[0x0][0x348] ;  /* 0x00006900ff0877ac */ /* 0x000ea20008000a00 */
[----:B------:R-:W-:Y:S01]  /*7070*/  UIADD3 UR48, UPT, UPT, UR44, 0x3200, UR6 ;  /* 0x000032002c307890 */ /* 0x000fe2000fffe006 */
[----:B------:R-:W-:Y:S01]  /*7080*/  UMOV UR51, UR36 ;  /* 0x0000002400337c82 */ /* 0x000fe20008000000 */
[----:B--2---:R-:W-:Y:S04]  /*7090*/  UIADD3 UR4, UP0, UPT, UR8, 0x680, URZ ;  /* 0x0000068008047890 */ /* 0x004fe8000ff1e0ff */
[----:B------:R-:W-:Y:S09]  /*70a0*/  UIADD3.X UR5, UPT, UPT, URZ, UR9, URZ, UP0, !UPT ;  /* 0x00000009ff057290 */ /* 0x000ff200087fe4ff */
[----:B------:R2:W-:Y:S02]  /*70b0*/  UTMASTG.3D [UR48], [UR4] ;  /* 0x00000030040073b5 */ /* 0x0005e40008010000 */
[----:B--2---:R0:W-:Y:S02]  /*70c0*/  UTMACMDFLUSH ;  /* 0x00000000000079b7 */ /* 0x0041e40000000000 */
.L_x_112:
[----:B------:R-:W-:Y:S05]  /*70d0*/  BSYNC.RECONVERGENT B0 ;  /* 0x0000000000007941 */ /* 0x000fea0003800200 */
.L_x_111:
[----:B------:R-:W-:Y:S01]  /*70e0*/  UIADD3 UR4, UPT, UPT, UR45, 0x1, URZ ;  /* 0x000000012d047890 */ /* 0x000fe2000fffe0ff */
[----:B------:R-:W-:Y:S01]  /*70f0*/  ISETP.NE.AND P1, PT, R43, RZ, PT ;  /* 0x000000ff2b00720c */ /* 0x000fe20003f25270 */
[----:B------:R-:W-:Y:S01]  /*7100*/  BSSY.RECONVERGENT B0, `(.L_x_113) ;  /* 0x0000007000007945 */ /* 0x000fe20003800200 */
[----:B------:R-:W-:Y:S01]  /*7110*/  LEA R4, R85, UR44, 0x3 ;  /* 0x0000002c55047c11 */ /* 0x000fe2000f8e18ff */
[----:B------:R-:W-:Y:S04]  /*7120*/  UISETP.NE.AND UP0, UPT, UR4, 0x2, UPT ;  /* 0x000000020400788c */ /* 0x000fe8000bf05270 */
[----:B------:R-:W-:Y:S06]  /*7130*/  USEL UR45, UR4, URZ, UP0 ;  /* 0x000000ff042d7287 */ /* 0x000fec0008000000 */
[----:B-1----:R-:W-:Y:S01]  /*7140*/  @P1 SHF.L.U32 R0, R84, 0x1f, RZ ;  /* 0x0000001f54001819 */ /* 0x002fe200000006ff */
[----:B------:R-:W-:Y:S05]  /*7150*/  @P0 BRA `(.L_x_114) ;  /* 0x0000000000040947 */ /* 0x000fea0003800000 */
[----:B------:R-:W-:Y:S04]  /*7160*/  DEPBAR.LE SB0, 0x1 ;  /* 0x000080400000791a */ /* 0x000fe80000000000 */
.L_x_114:
[----:B------:R-:W-:Y:S05]  /*7170*/  BSYNC.RECONVERGENT B0 ;  /* 0x0000000000007941 */ /* 0x000fea0003800200 */
.L_x_113:
[----:B------:R-:W-:Y:S06]  /*7180*/  BAR.SYNC.DEFER_BLOCKING 0x1, 0x80 ;  /* 0x0042000000007b1d */ /* 0x000fec0000010000 */
[----:B------:R-:W1:Y:S01]  /*7190*/  @P1 SYNCS.PHASECHK.TRANS64.TRYWAIT P0, [R4+URZ+0xc0], R0 ;  /* 0x0000c000040015a7 */ /* 0x000e6200080011ff */
[----:B------:R-:W-:Y:S01]  /*71a0*/  BSSY B1, `(.L_x_115) ;  /* 0x0000020000017945 */ /* 0x000fe20003800000 */
[----:B-1----:R-:W-:Y:S03]  /*71b0*/  @P1 SEL R56, RZ, 0x1, !P0 ;  /* 0x00000001ff381807 */ /* 0x002fe60004000000 */
[----:B------:R-:W-:Y:S05]  /*71c0*/  @!P1 BRA `(.L_x_116) ;  /* 0x0000000000749947 */ /* 0x000fea0003800000 */
[----:B------:R-:W-:Y:S01]  /*71d0*/  ISETP.NE.AND P1, PT, R57, RZ, PT ;  /* 0x000000ff3900720c */ /* 0x000fe20003f25270 */
[----:B------:R-:W-:Y:S01]  /*71e0*/  BSSY B0, `(.L_x_117) ;  /* 0x0000009000007945 */ /* 0x000fe20003800000 */
[----:B------:R-:W-:Y:S11]  /*71f0*/  ISETP.NE.AND P0, PT, R56, RZ, PT ;  /* 0x000000ff3800720c */ /* 0x000ff60003f05270 */
[----:B------:R-:W-:Y:S05]  /*7200*/  @P1 IMAD R0, R85, 0x1000, R76 ;  /* 0x0000100055001824 */ /* 0x000fea00078e024c */
[----:B------:R-:W-:Y:S05]  /*7210*/  @P1 IADD3 R5, PT, PT, R0, UR44, RZ ;  /* 0x0000002c00051c10 */ /* 0x000fea000fffe0ff */
[----:B------:R-:W-:Y:S01]  /*7220*/  @P1 IMAD.IADD R5, R5, 0x1, R91 ;  /* 0x0000000105051824 */ /* 0x000fe200078e025b */
[----:B------:R-:W-:Y:S06]  /*7230*/  @P0 BRA `(.L_x_118) ;  /* 0x00000000000c0947 */ /* 0x000fec0003800000 */
[----:B------:R-:W-:Y:S04]  /*7240*/  SHF.L.U32 R3, R84, 0x1f, RZ ;  /* 0x0000001f54037819 */ /* 0x000fe800000006ff */
[----:B------:R-:W1:Y:S02]  /*7250*/  SYNCS.PHASECHK.TRANS64.TRYWAIT P0, [R4+URZ+0xc0], R3 ;  /* 0x0000c003040075a7 */ /* 0x000e6400080011ff */
[----:B-1----:R-:W-:Y:S05]  /*7260*/  @!P0 BRA `(.L_x_119) ;  /* 0x0000002800788947 */ /* 0x002fea0003800000 */
.L_x_118:
[----:B------:R-:W-:Y:S05]  /*7270*/  BSYNC B0 ;  /* 0x0000000000007941 */ /* 0x000fea0003800000 */
.L_x_117:
[----:B------:R-:W-:Y:S01]  /*7280*/  ISETP.NE.AND P0, PT, R57, RZ, PT ;  /* 0x000000ff3900720c */ /* 0x000fe20003f05270 */
[----:B-1----:R-:W-:Y:S02]  /*7290*/  VIADD R4, R4, 0xd8 ;  /* 0x000000d804047836 */ /* 0x002fe40000000000 */
[----:B------:R-:W-:Y:S10]  /*72a0*/  VIADD R85, R85, 0x1 ;  /* 0x0000000155557836 */ /* 0x000ff40000000000 */
        /* <DEDUP_REMOVED lines=10> */
[----:B-1----:R-:W-:Y:S05]  /*7350*/  IMAD.U32 R0, RZ, RZ, UR46 ;  /* 0x0000002eff007e24 */ /* 0x002fea000f8e00ff */
[----:B------:R-:W-:Y:S04]  /*7360*/  PRMT R0, R0, 0x654, R4 ;  /* 0x0000065400007816 */ /* 0x000fe80000000004 */
[----:B-----5:R1:W-:Y:S02]  /*7370*/  SYNCS.ARRIVE.TRANS64.RED.A1T0 RZ, [R0+URZ], RZ ;  /* 0x000000ff00ff79a7 */ /* 0x0203e400081004ff */
[----:B-1----:R-:W-:Y:S04]  /*7380*/  SEL R0, RZ, 0x1, P0 ;  /* 0x00000001ff007807 */ /* 0x002fe80000000000 */
[----:B--234-:R-:W-:Y:S02]  /*7390*/  LOP3.LUT R84, R84, R0, RZ, 0x3c, !PT ;  /* 0x0000000054547212 */ /* 0x01cfe400078e3cff */
.L_x_116:
[----:B------:R-:W-:Y:S05]  /*73a0*/  BSYNC B1 ;  /* 0x0000000000017941 */ /* 0x000fea0003800000 */
.L_x_115:
[----:B------:R-:W-:Y:S05]  /*73b0*/  VIADD R0, R38, 0x40 ;  /* 0x0000004026007836 */ /* 0x000fea0000000000 */
[----:B------:R-:W-:Y:S04]  /*73c0*/  SHF.R.U32.HI R0, RZ, 0x15, R0 ;  /* 0x00000015ff007819 */ /* 0x000fe80000011600 */
[----:B------:R-:W-:Y:S11]  /*73d0*/  LOP3.LUT P0, RZ, R0, 0x3, R78, 0x48, !PT ;  /* 0x0000000300ff7812 */ /* 0x000ff6000780484e */
[----:B------:R-:W-:Y:S02]  /*73e0*/  @!UPT UIADD3 URZ, UPT, UPT, URZ, URZ, URZ ;  /* 0x000000fffffff290 */ /* 0x000fe4000fffe0ff */
[----:B------:R-:W-:Y:S05]  /*73f0*/  @!P0 BRA `(.L_x_120) ;  /* 0x0000000000408947 */ /* 0x000fea0003800000 */
[----:B------:R-:W1:Y:S01]  /*7400*/  LDCU.64 UR8, c[0x4][0x78] ;  /* 0x01000f00ff0877ac */ /* 0x000e620008000a00 */
[----:B------:R-:W-:Y:S01]  /*7410*/  MOV R15, 0x0 ;  /* 0x00000000000f7802 */ /* 0x000fe20000000f00 */
[----:B------:R-:W-:Y:S02]  /*7420*/  HFMA2 R12, -RZ, RZ, 0, 5.9604644775390625e-08 ;  /* 0x00000001ff0c7431 */ /* 0x000fe400000001ff */
[----:B------:R-:W-:Y:S02]  /*7430*/  IMAD.MOV.U32 R8, RZ, RZ, 0x192 ;  /* 0x00000192ff087424 */ /* 0x000fe400078e00ff */
[----:B------:R-:W-:Y:S01]  /*7440*/  IMAD.MOV.U32 R13, RZ, RZ, RZ ;  /* 0x000000ffff0d7224 */ /* 0x000fe200078e00ff */
[----:B------:R-:W2:Y:S01]  /*7450*/  LDCU.64 UR6, c[0x4][0x80] ;  /* 0x01001000ff0677ac */ /* 0x000ea20008000a00 */
[----:B------:R-:W3:Y:S01]  /*7460*/  LDC.64 R14, c[0x4][R15] ;  /* 0x010000000f0e7b82 */ /* 0x000ee20000000a00 */
[----:B------:R-:W4:Y:S01]  /*7470*/  LDCU.64 UR4, c[0x4][0x18] ;  /* 0x01000300ff0477ac */ /* 0x000f220008000a00 */
[----:B-1----:R-:W-:Y:S01]  /*7480*/  MOV R5, UR9 ;  /* 0x0000000900057c02 */ /* 0x002fe20008000f00 */
[----:B------:R-:W-:Y:S01]  /*7490*/  IMAD.U32 R4, RZ, RZ, UR8 ;  /* 0x00000008ff047e24 */ /* 0x000fe2000f8e00ff */
[----:B--2---:R-:W-:Y:S01]  /*74a0*/  MOV R7, UR7 ;  /* 0x0000000700077c02 */ /* 0x004fe20008000f00 */
[----:B------:R-:W-:Y:S01]  /*74b0*/  IMAD.U32 R6, RZ, RZ, UR6 ;  /* 0x00000006ff067e24 */ /* 0x000fe2000f8e00ff */
[----:B----4-:R-:W-:Y:S01]  /*74c0*/  MOV R11, UR5 ;  /* 0x00000005000b7c02 */ /* 0x010fe20008000f00 */
[----:B------:R-:W-:Y:S02]  /*74d0*/  IMAD.U32 R10, RZ, RZ, UR4 ;  /* 0x00000004ff0a7e24 */ /* 0x000fe4000f8e00ff */
[----:B------:R-:W-:Y:S07]  /*74e0*/  LEPC R20, `(.L_x_120) ;  /* 0x000000001014794e */ /* 0x000fee0000000000 */
[----:B---3--:R-:W-:Y:S05]  /*74f0*/  CALL.ABS.NOINC R14 ;  /* 0x000000000e007343 */ /* 0x008fea0003c00000 */
.L_x_120:
[----:B------:R-:W-:Y:S01]  /*7500*/  ISETP.NE.AND P0, PT, R89, RZ, PT ;  /* 0x000000ff5900720c */ /* 0x000fe20003f05270 */
[----:B------:R-:W-:Y:S05]  /*7510*/  WARPSYNC.ALL ;  /* 0x0000000000007948 */ /* 0x000fea0003800000 */
[----:B------:R-:W-:Y:S01]  /*7520*/  R2UR UR4, R38 ;  /* 0x00000000260472ca */ /* 0x000fe200000e0000 */
[----:B------:R-:W-:Y:S01]  /*7530*/  USHF.L.U32 UR6, UR45, 0xc, URZ ;  /* 0x0000000c2d067899 */ /* 0x000fe200080006ff */
[C---:B------:R-:W-:Y:S01]  /*7540*/  SHF.L.U32 R3, R44.reuse, 0x10, RZ ;  /* 0x000000102c037819 */ /* 0x040fe200000006ff */
[----:B------:R-:W-:Y:S01]  /*7550*/  BSSY.RECONVERGENT B0, `(.L_x_121) ;  /* 0x000009b000007945 */ /* 0x000fe20003800200 */
[C---:B------:R-:W-:Y:S02]  /*7560*/  PRMT R39, R44.reuse, 0x8880, RZ ;  /* 0x000088802c277816 */ /* 0x040fe400000000ff */
[----:B------:R-:W-:Y:S07]  /*7570*/  SHF.L.U32 R41, R44, 0x8, RZ ;  /* 0x000000082c297819 */ /* 0x000fee00000006ff */
[----:B------:R-:W-:Y:S01]  /*7580*/  LDTM.16dp32bit_t0_t15.x32 R4, tmem[UR4+0x40] ;  /* 0x00004004000479ee */ /* 0x000fe20008a80000 */
        /* <DEDUP_REMOVED lines=18> */
[----:B------:R-:W-:Y:S01]  /*76b0*/  SHF.R.S32.HI R9, RZ, 0x18, R41 ;  /* 0x00000018ff097819 */ /* 0x000fe20000011429 */
[-C--:B------:R-:W-:Y:S01]  /*76c0*/  IMAD R4, R39, R40.reuse, R4 ;  /* 0x0000002827047224 */ /* 0x080fe200078e0204 */
[----:B------:R-:W-:Y:S01]  /*76d0*/  SHF.R.S32.HI R39, RZ, 0x18, R45 ;  /* 0x00000018ff277819 */ /* 0x000fe2000001142d */
[----:B------:R-:W-:Y:S01]  /*76e0*/  IMAD R5, R8, R40, R5 ;  /* 0x0000002808057224 */ /* 0x000fe200078e0205 */
[----:B------:R-:W-:Y:S01]  /*76f0*/  I2IP.S8.S32.SAT R52, R7, R6, RZ ;  /* 0x0000000607347239 */ /* 0x000fe200000014ff */
[C---:B------:R-:W-:Y:S01]  /*7700*/  IMAD R10, R37.reuse, R10, RZ ;  /* 0x0000000a250a7224 */ /* 0x040fe200078e02ff */
[C---:B------:R-:W-:Y:S01]  /*7710*/  PRMT R41, R46.reuse, 0x8880, RZ ;  /* 0x000088802e297816 */ /* 0x040fe200000000ff */
[----:B------:R-:W-:Y:S01]  /*7720*/  IMAD R8, R37, R12, RZ ;  /* 0x0000000c25087224 */ /* 0x000fe200078e02ff */
[----:B------:R-:W-:Y:S01]  /*7730*/  I2IP.S8.S32.SAT R52, R3, R0, R52 ;  /* 0x0000000003347239 */ /* 0x000fe20000001434 */
[C---:B------:R-:W-:Y:S01]  /*7740*/  IMAD R12, R37.reuse, R16, RZ ;  /* 0x00000010250c7224 */ /* 0x040fe200078e02ff */
[----:B------:R-:W-:Y:S01]  /*7750*/  MOV R6, R41 ;  /* 0x0000002900067202 */ /* 0x000fe20000000f00 */
[C---:B------:R-:W-:Y:S01]  /*7760*/  IMAD R11, R37.reuse, R11, RZ ;  /* 0x0000000b250b7224 */ /* 0x040fe200078e02ff */
[----:B------:R-:W-:Y:S01]  /*7770*/  SHF.R.S32.HI R3, RZ, 0x18, R46 ;  /* 0x00000018ff037819 */ /* 0x000fe2000001142e */
[C---:B------:R-:W-:Y:S02]  /*7780*/  IMAD R16, R37.reuse, R20, RZ ;  /* 0x0000001425107224 */ /* 0x040fe400078e02ff */
[----:B------:R-:W-:Y:S02]  /*7790*/  IMAD R20, R37, R24, RZ ;  /* 0x0000001825147224 */ /* 0x000fe400078e02ff */
[----:B------:R-:W-:Y:S02]  /*77a0*/  IMAD R10, R9, R40, R10 ;  /* 0x00000028090a7224 */ /* 0x000fe400078e020a */
[C---:B------:R-:W-:Y:S02]  /*77b0*/  IMAD R24, R37.reuse, R28, RZ ;  /* 0x0000001c25187224 */ /* 0x040fe400078e02ff */
[----:B------:R-:W-:Y:S01]  /*77c0*/  IMAD R28, R37, R32, RZ ;  /* 0x00000020251c7224 */ /* 0x000fe200078e02ff */
[C---:B------:R-:W-:Y:S01]  /*77d0*/  SHF.L.U32 R32, R46.reuse, 0x10, RZ ;  /* 0x000000102e207819 */ /* 0x040fe200000006ff */
[-C--:B------:R-:W-:Y:S02]  /*77e0*/  IMAD R11, R39, R40.reuse, R11 ;  /* 0x00000028270b7224 */ /* 0x080fe400078e020b */
[----:B------:R-:W-:Y:S01]  /*77f0*/  IMAD.SHL.U32 R0, R46, 0x100, RZ ;  /* 0x000001002e007824 */ /* 0x000fe200078e00ff */
[----:B------:R-:W-:Y:S01]  /*7800*/  SHF.R.S32.HI R7, RZ, 0x18, R32 ;  /* 0x00000018ff077819 */ /* 0x000fe20000011420 */
[----:B------:R-:W-:Y:S01]  /*7810*/  IMAD R8, R6, R40, R8 ;  /* 0x0000002806087224 */ /* 0x000fe200078e0208 */
[----:B------:R-:W-:Y:S01]  /*7820*/  I2IP.S8.S32.SAT R10, R11, R10, RZ ;  /* 0x0000000a0b0a7239 */ /* 0x000fe200000014ff */
[C---:B------:R-:W-:Y:S01]  /*7830*/  IMAD R9, R37.reuse, R13, RZ ;  /* 0x0000000d25097224 */ /* 0x040fe200078e02ff */
[----:B------:R-:W-:Y:S01]  /*7840*/  SHF.R.S32.HI R0, RZ, 0x18, R0 ;  /* 0x00000018ff007819 */ /* 0x000fe20000011400 */
[----:B------:R-:W-:Y:S01]  /*7850*/  IMAD R14, R37, R14, RZ ;  /* 0x0000000e250e7224 */ /* 0x000fe200078e02ff */
[----:B------:R-:W-:Y:S01]  /*7860*/  PRMT R6, R47, 0x8880, RZ ;  /* 0x000088802f067816 */ /* 0x000fe200000000ff */
[----:B------:R-:W-:Y:S01]  /*7870*/  IMAD R9, R7, R40, R9 ;  /* 0x0000002807097224 */ /* 0x000fe200078e0209 */
[----:B------:R-:W-:Y:S01]  /*7880*/  I2IP.S8.S32.SAT R53, R5, R4, R10 ;  /* 0x0000000405357239 */ /* 0x000fe2000000140a */
[----:B------:R-:W-:Y:S01]  /*7890*/  IMAD R14, R0, R40, R14 ;  /* 0x00000028000e7224 */ /* 0x000fe200078e020e */
[----:B------:R-:W-:Y:S01]  /*78a0*/  SHF.L.U32 R4, R47, 0x10, RZ ;  /* 0x000000102f047819 */ /* 0x000fe200000006ff */
[----:B------:R-:W-:Y:S01]  /*78b0*/  IMAD R15, R37, R15, RZ ;  /* 0x0000000f250f7224 */ /* 0x000fe200078e02ff */
[----:B------:R-:W-:Y:S01]  /*78c0*/  SHF.L.U32 R5, R47, 0x8, RZ ;  /* 0x000000082f057819 */ /* 0x000fe200000006ff */
[----:B------:R-:W-:Y:S01]  /*78d0*/  IMAD R13, R37, R17, RZ ;  /* 0x00000011250d7224 */ /* 0x000fe200078e02ff */
[----:B------:R-:W-:Y:S01]  /*78e0*/  MOV R0, R6 ;  /* 0x0000000600007202 */ /* 0x000fe20000000f00 */
[-C--:B------:R-:W-:Y:S01]  /*78f0*/  IMAD R15, R3, R40.reuse, R15 ;  /* 0x00000028030f7224 */ /* 0x080fe200078e020f */
[----:B------:R-:W-:Y:S01]  /*7900*/  SHF.R.S32.HI R4, RZ, 0x18, R4 ;  /* 0x00000018ff047819 */ /* 0x000fe20000011404 */
[C---:B------:R-:W-:Y:S01]  /*7910*/  IMAD R17, R37.reuse, R21, RZ ;  /* 0x0000001525117224 */ /* 0x040fe200078e02ff */
[----:B------:R-:W-:Y:S01]  /*7920*/  SHF.R.S32.HI R5, RZ, 0x18, R5 ;  /* 0x00000018ff057819 */ /* 0x000fe20000011405 */
[----:B------:R-:W-:Y:S01]  /*7930*/  IMAD R12, R0, R40, R12 ;  /* 0x00000028000c7224 */ /* 0x000fe200078e020c */
[----:B------:R-:W-:Y:S01]  /*7940*/  SHF.R.S32.HI R3, RZ, 0x18, R47 ;  /* 0x00000018ff037819 */ /* 0x000fe2000001142f */
[----:B------:R-:W-:Y:S01]  /*7950*/  IMAD R18, R37, R18, RZ ;  /* 0x0000001225127224 */ /* 0x000fe200078e02ff */
[----:B------:R-:W-:Y:S01]  /*7960*/  PRMT R0, R48, 0x8880, RZ ;  /* 0x0000888030007816 */ /* 0x000fe200000000ff */
[----:B------:R-:W-:Y:S01]  /*7970*/  IMAD R13, R4, R40, R13 ;  /* 0x00000028040d7224 */ /* 0x000fe200078e020d */
[----:B------:R-:W-:Y:S01]  /*7980*/  I2IP.S8.S32.SAT R14, R15, R14, RZ ;  /* 0x0000000e0f0e7239 */ /* 0x000fe200000014ff */
[----:B------:R-:W-:Y:S02]  /*7990*/  IMAD R19, R37, R19, RZ ;  /* 0x0000001325137224 */ /* 0x000fe400078e02ff */
[-C--:B------:R-:W-:Y:S01]  /*79a0*/  IMAD R18, R5, R40.reuse, R18 ;  /* 0x0000002805127224 */ /* 0x080fe200078e0212 */
[----:B------:R-:W-:Y:S01]  /*79b0*/  SHF.L.U32 R5, R50, 0x10, RZ ;  /* 0x0000001032057819 */ /* 0x000fe200000006ff */
[-C--:B------:R-:W-:Y:S01]  /*79c0*/  IMAD R19, R3, R40.reuse, R19 ;  /* 0x0000002803137224 */ /* 0x080fe200078e0213 */
[C---:B------:R-:W-:Y:S01]  /*79d0*/  SHF.L.U32 R3, R48.reuse, 0x10, RZ ;  /* 0x0000001030037819 */ /* 0x040fe200000006ff */
[----:B------:R-:W-:Y:S01]  /*79e0*/  IMAD.SHL.U32 R4, R48, 0x100, RZ ;  /* 0x0000010030047824 */ /* 0x000fe200078e00ff */
[----:B------:R-:W-:Y:S01]  /*79f0*/  SHF.R.S32.HI R5, RZ, 0x18, R5 ;  /* 0x00000018ff057819 */ /* 0x000fe20000011405 */
[----:B------:R-:W-:Y:S01]  /*7a00*/  IMAD R16, R0, R40, R16 ;  /* 0x0000002800107224 */ /* 0x000fe200078e0210 */
[----:B------:R-:W-:Y:S01]  /*7a10*/  SHF.R.S32.HI R3, RZ, 0x18, R3 ;  /* 0x00000018ff037819 */ /* 0x000fe20000011403 */
[C---:B------:R-:W-:Y:S01]  /*7a20*/  IMAD R21, R37.reuse, R25, RZ ;  /* 0x0000001925157224 */ /* 0x040fe200078e02ff */
[----:B------:R-:W-:Y:S01]  /*7a30*/  SHF.R.S32.HI R4, RZ, 0x18, R4 ;  /* 0x00000018ff047819 */ /* 0x000fe20000011404 */
[----:B------:R-:W-:Y:S01]  /*7a40*/  IMAD R22, R37, R22, RZ ;  /* 0x0000001625167224 */ /* 0x000fe200078e02ff */
[----:B------:R-:W-:Y:S01]  /*7a50*/  SHF.R.S32.HI R0, RZ, 0x18, R48 ;  /* 0x00000018ff007819 */ /* 0x000fe20000011430 */
[----:B------:R-:W-:Y:S01]  /*7a60*/  IMAD R17, R3, R40, R17 ;  /* 0x0000002803117224 */ /* 0x000fe200078e0211 */
[----:B------:R-:W-:Y:S01]  /*7a70*/  PRMT R3, R49, 0x8880, RZ ;  /* 0x0000888031037816 */ /* 0x000fe200000000ff */
[----:B------:R-:W-:Y:S01]  /*7a80*/  IMAD R23, R37, R23, RZ ;  /* 0x0000001725177224 */ /* 0x000fe200078e02ff */
[----:B------:R-:W-:Y:S01]  /*7a90*/  I2IP.S8.S32.SAT R18, R19, R18, RZ ;  /* 0x0000001213127239 */ /* 0x000fe200000014ff */
[-C--:B------:R-:W-:Y:S01]  /*7aa0*/  IMAD R22, R4, R40.reuse, R22 ;  /* 0x0000002804167224 */ /* 0x080fe200078e0216 */
[----:B------:R-:W-:Y:S01]  /*7ab0*/  SHF.L.U32 R4, R49, 0x10, RZ ;  /* 0x0000001031047819 */ /* 0x000fe200000006ff */
[----:B------:R-:W-:Y:S01]  /*7ac0*/  IMAD R23, R0, R40, R23 ;  /* 0x0000002800177224 */ /* 0x000fe200078e0217 */
[----:B------:R-:W-:Y:S01]  /*7ad0*/  MOV R0, R3 ;  /* 0x0000000300007202 */ /* 0x000fe20000000f00 */
[C---:B------:R-:W-:Y:S01]  /*7ae0*/  IMAD R25, R37.reuse, R29, RZ ;  /* 0x0000001d25197224 */ /* 0x040fe200078e02ff */
        /* <DEDUP_REMOVED lines=11> */
[----:B------:R-:W-:Y:S01]  /*7ba0*/  IMAD.SHL.U32 R6, R50, 0x100, RZ ;  /* 0x0000010032067824 */ /* 0x000fe200078e00ff */
[----:B------:R-:W-:Y:S01]  /*7bb0*/  I2IP.S8.S32.SAT R54, R9, R8, R14 ;  /* 0x0000000809367239 */ /* 0x000fe2000000140e */
[----:B------:R-:W-:Y:S01]  /*7bc0*/  IMAD R26, R0, R40, R26 ;  /* 0x00000028001a7224 */ /* 0x000fe200078e021a */
[----:B------:R-:W-:Y:S01]  /*7bd0*/  I2IP.S8.S32.SAT R55, R13, R12, R18 ;  /* 0x0000000c0d377239 */ /* 0x000fe20000001412 */
[-C--:B------:R-:W-:Y:S01]  /*7be0*/  IMAD R27, R3, R40.reuse, R27 ;  /* 0x00000028031b7224 */ /* 0x080fe200078e021b */
[----:B------:R-:W-:Y:S01]  /*7bf0*/  SHF.R.S32.HI R0, RZ, 0x18, R6 ;  /* 0x00000018ff007819 */ /* 0x000fe20000011406 */
[----:B------:R-:W-:Y:S01]  /*7c00*/  IMAD R24, R4, R40, R24 ;  /* 0x0000002804187224 */ /* 0x000fe200078e0218 */
[----:B------:R-:W-:Y:S01]  /*7c10*/  SHF.R.S32.HI R3, RZ, 0x18, R50 ;  /* 0x00000018ff037819 */ /* 0x000fe20000011432 */
[----:B------:R-:W-:Y:S01]  /*7c20*/  IMAD R30, R37, R30, RZ ;  /* 0x0000001e251e7224 */ /* 0x000fe200078e02ff */
[----:B------:R-:W-:Y:S01]  /*7c30*/  SHF.L.U32 R4, R51, 0x8, RZ ;  /* 0x0000000833047819 */ /* 0x000fe200000006ff */
[-C--:B------:R-:W-:Y:S01]  /*7c40*/  IMAD R25, R5, R40.reuse, R25 ;  /* 0x0000002805197224 */ /* 0x080fe200078e0219 */
[----:B------:R-:W-:Y:S01]  /*7c50*/  SHF.L.U32 R5, R51, 0x10, RZ ;  /* 0x0000001033057819 */ /* 0x000fe200000006ff */
[----:B------:R-:W-:Y:S01]  /*7c60*/  IMAD R31, R37, R31, RZ ;  /* 0x0000001f251f7224 */ /* 0x000fe200078e02ff */
[----:B------:R-:W-:Y:S01]  /*7c70*/  SHF.R.S32.HI R4, RZ, 0x18, R4 ;  /* 0x00000018ff047819 */ /* 0x000fe20000011404 */
[-C--:B------:R-:W-:Y:S01]  /*7c80*/  IMAD R30, R0, R40.reuse, R30 ;  /* 0x00000028001e7224 */ /* 0x080fe200078e021e */
[----:B------:R-:W-:Y:S01]  /*7c90*/  PRMT R0, R51, 0x8880, RZ ;  /* 0x0000888033007816 */ /* 0x000fe200000000ff */
[----:B------:R-:W-:Y:S01]  /*7ca0*/  IMAD R31, R3, R40, R31 ;  /* 0x00000028031f7224 */ /* 0x000fe200078e021f */
[----:B------:R-:W-:Y:S01]  /*7cb0*/  SHF.R.S32.HI R3, RZ, 0x18, R5 ;  /* 0x00000018ff037819 */ /* 0x000fe20000011405 */
[----:B------:R-:W-:Y:S01]  /*7cc0*/  IMAD R34, R37, R34, RZ ;  /* 0x0000002225227224 */ /* 0x000fe200078e02ff */
[----:B------:R-:W-:Y:S01]  /*7cd0*/  SHF.R.S32.HI R5, RZ, 0x18, R51 ;  /* 0x00000018ff057819 */ /* 0x000fe20000011433 */
[-C--:B------:R-:W-:Y:S01]  /*7ce0*/  IMAD R28, R0, R40.reuse, R28 ;  /* 0x00000028001c7224 */ /* 0x080fe200078e021c */
[----:B------:R-:W-:Y:S01]  /*7cf0*/  LOP3.LUT R0, R76, UR6, RZ, 0xfc, !PT ;  /* 0x000000064c007c12 */ /* 0x000fe2000f8efcff */
[----:B------:R-:W-:Y:S01]  /*7d00*/  IMAD R29, R3, R40, R29 ;  /* 0x00000028031d7224 */ /* 0x000fe200078e021d */
[----:B------:R-:W-:Y:S01]  /*7d10*/  I2IP.S8.S32.SAT R16, R17, R16, R22 ;  /* 0x0000001011107239 */ /* 0x000fe20000001416 */
[----:B------:R-:W-:Y:S01]  /*7d20*/  IMAD R35, R37, R35, RZ ;  /* 0x0000002325237224 */ /* 0x000fe200078e02ff */
[----:B------:R-:W-:Y:S01]  /*7d30*/  I2IP.S8.S32.SAT R17, R27, R26, RZ ;  /* 0x0000001a1b117239 */ /* 0x000fe200000014ff */
[----:B------:R1:W-:Y:S01]  /*7d40*/  STS.128 [R0+UR44+0x3200], R52 ;  /* 0x0032003400007988 */ /* 0x0003e20008000c2c */
[----:B------:R-:W-:Y:S01]  /*7d50*/  IMAD R34, R4, R40, R34 ;  /* 0x0000002804227224 */ /* 0x000fe200078e0222 */
[----:B------:R-:W-:Y:S01]  /*7d60*/  I2IP.S8.S32.SAT R18, R31, R30, RZ ;  /* 0x0000001e1f127239 */ /* 0x000fe200000014ff */
[----:B------:R-:W-:Y:S01]  /*7d70*/  IMAD R35, R5, R40, R35 ;  /* 0x0000002805237224 */ /* 0x000fe200078e0223 */
[----:B------:R-:W-:Y:S02]  /*7d80*/  IADD3 R3, PT, PT, R0, UR44, RZ ;  /* 0x0000002c00037c10 */ /* 0x000fe4000fffe0ff */
[----:B------:R-:W-:Y:S02]  /*7d90*/  I2IP.S8.S32.SAT R17, R21, R20, R17 ;  /* 0x0000001415117239 */ /* 0x000fe40000001411 */
[----:B------:R-:W-:Y:S02]  /*7da0*/  I2IP.S8.S32.SAT R19, R35, R34, RZ ;  /* 0x0000002223137239 */ /* 0x000fe400000014ff */
[----:B------:R-:W-:Y:S02]  /*7db0*/  I2IP.S8.S32.SAT R18, R25, R24, R18 ;  /* 0x0000001819127239 */ /* 0x000fe40000001412 */
[----:B------:R-:W-:Y:S02]  /*7dc0*/  I2IP.S8.S32.SAT R19, R29, R28, R19 ;  /* 0x0000001c1d137239 */ /* 0x000fe40000001413 */
[----:B------:R-:W-:Y:S05]  /*7dd0*/  IADD3 R3, PT, PT, R91, R3, RZ ;  /* 0x000000035b037210 */ /* 0x000fea0007ffe0ff */
        /* <DEDUP_REMOVED lines=10> */
[----:B------:R-:W-:Y:S02]  /*7e80*/  UIADD3 UR9, UPT, UPT, UR49, 0x40, URZ ;  /* 0x0000004031097890 */ /* 0x000fe4000fffe0ff */
[----:B------:R-:W-:Y:S02]  /*7e90*/  UIADD3 UR8, UPT, UPT, UR44, 0x3200, UR6 ;  /* 0x000032002c087890 */ /* 0x000fe4000fffe006 */
[----:B--2---:R-:W-:Y:S03]  /*7ea0*/  UIADD3 UR4, UP0, UPT, UR10, 0x680, URZ ;  /* 0x000006800a047890 */ /* 0x004fe6000ff1e0ff */
[----:B------:R-:W-:Y:S01]  /*7eb0*/  UMOV UR10, UR50 ;  /* 0x00000032000a7c82 */ /* 0x000fe20008000000 */
[----:B------:R-:W-:Y:S03]  /*7ec0*/  UIADD3.X UR5, UPT, UPT, URZ, UR11, URZ, UP0, !UPT ;  /* 0x0000000bff057290 */ /* 0x000fe600087fe4ff */
[----:B------:R-:W-:Y:S06]  /*7ed0*/  UMOV UR11, UR36 ;  /* 0x00000024000b7c82 */ /* 0x000fec0008000000 */
[----:B------:R2:W-:Y:S02]  /*7ee0*/  UTMASTG.3D [UR8], [UR4] ;  /* 0x00000008040073b5 */ /* 0x0005e40008010000 */
[----:B--2---:R0:W-:Y:S02]  /*7ef0*/  UTMACMDFLUSH ;  /* 0x00000000000079b7 */ /* 0x0041e40000000000 */
.L_x_122:
[----:B------:R-:W-:Y:S05]  /*7f00*/  BSYNC.RECONVERGENT B0 ;  /* 0x0000000000007941 */ /* 0x000fea0003800200 */
.L_x_121:
[----:B------:R-:W-:Y:S01]  /*7f10*/  UIADD3 UR4, UPT, UPT, UR45, 0x1, URZ ;  /* 0x000000012d047890 */ /* 0x000fe2000fffe0ff */
[----:B------:R-:W-:Y:S01]  /*7f20*/  ISETP.NE.AND P1, PT, R43, RZ, PT ;  /* 0x000000ff2b00720c */ /* 0x000fe20003f25270 */
[----:B------:R-:W-:Y:S01]  /*7f30*/  BSSY.RECONVERGENT B0, `(.L_x_123) ;  /* 0x0000007000007945 */ /* 0x000fe20003800200 */
[----:B-1----:R-:W-:Y:S01]  /*7f40*/  LEA R3, R85, UR44, 0x3 ;  /* 0x0000002c55037c11 */ /* 0x002fe2000f8e18ff */
[----:B------:R-:W-:Y:S04]  /*7f50*/  UISETP.NE.AND UP0, UPT, UR4, 0x2, UPT ;  /* 0x000000020400788c */ /* 0x000fe8000bf05270 */
[----:B------:R-:W-:Y:S06]  /*7f60*/  USEL UR45, UR4, URZ, UP0 ;  /* 0x000000ff042d7287 */ /* 0x000fec0008000000 */
[----:B------:R-:W-:Y:S01]  /*7f70*/  @P1 SHF.L.U32 R0, R84, 0x1f, RZ ;  /* 0x0000001f54001819 */ /* 0x000fe200000006ff */
[----:B------:R-:W-:Y:S05]  /*7f80*/  @P0 BRA `(.L_x_124) ;  /* 0x0000000000040947 */ /* 0x000fea0003800000 */
[----:B------:R-:W-:Y:S04]  /*7f90*/  DEPBAR.LE SB0, 0x1 ;  /* 0x000080400000791a */ /* 0x000fe80000000000 */
.L_x_124:
[----:B------:R-:W-:Y:S05]  /*7fa0*/  BSYNC.RECONVERGENT B0 ;  /* 0x0000000000007941 */ /* 0x000fea0003800200 */
.L_x_123:
        /* <DEDUP_REMOVED lines=15> */
.L_x_128:
[----:B------:R-:W-:Y:S05]  /*80a0*/  BSYNC B0 ;  /* 0x0000000000007941 */ /* 0x000fea0003800000 */
.L_x_127:
        /* <DEDUP_REMOVED lines=18> */
.L_x_126:
[----:B------:R-:W-:Y:S05]  /*81d0*/  BSYNC B1 ;  /* 0x0000000000017941 */ /* 0x000fea0003800000 */
.L_x_125:
        /* <DEDUP_REMOVED lines=21> */
.L_x_130:
[----:B------:R-:W-:Y:S01]  /*8330*/  ISETP.NE.AND P0, PT, R89, RZ, PT ;  /* 0x000000ff5900720c */ /* 0x000fe20003f05270 */
[----:B------:R-:W-:Y:S05]  /*8340*/  WARPSYNC.ALL ;  /* 0x0000000000007948 */ /* 0x000fea0003800000 */
[----:B------:R-:W-:Y:S01]  /*8350*/  IMAD.SHL.U32 R69, R45, 0x100, RZ ;  /* 0x000001002d457824 */ /* 0x000fe200078e00ff */
[----:B------:R-:W-:Y:S01]  /*8360*/  R2UR UR4, R38 ;  /* 0x00000000260472ca */ /* 0x000fe200000e0000 */
[----:B------:R-:W-:Y:S01]  /*8370*/  USHF.L.U32 UR5, UR45, 0xc, URZ ;  /* 0x0000000c2d057899 */ /* 0x000fe200080006ff */
[C---:B------:R-:W-:Y:S01]  /*8380*/  SHF.L.U32 R39, R44.reuse, 0x10, RZ ;  /* 0x000000102c277819 */ /* 0x040fe200000006ff */
[----:B------:R-:W-:Y:S01]  /*8390*/  IMAD.U32 R64, R47, 0x10000, RZ ;  /* 0x000100002f407824 */ /* 0x000fe200078e00ff */
[----:B------:R-:W-:Y:S01]  /*83a0*/  PRMT R38, R44, 0x8880, RZ ;  /* 0x000088802c267816 */ /* 0x000fe200000000ff */
[----:B------:R-:W-:Y:S01]  /*83b0*/  IMAD.SHL.U32 R60, R48, 0x100, RZ ;  /* 0x00000100303c7824 */ /* 0x000fe200078e00ff */
[----:B------:R-:W-:Y:S01]  /*83c0*/  SHF.L.U32 R41, R44, 0x8, RZ ;  /* 0x000000082c297819 */ /* 0x000fe200000006ff */
[----:B------:R-:W-:Y:S01]  /*83d0*/  IMAD.SHL.U32 R54, R50, 0x100, RZ ;  /* 0x0000010032367824 */ /* 0x000fe200078e00ff */
[----:B------:R-:W-:Y:S01]  /*83e0*/  SHF.R.S32.HI R39, RZ, 0x18, R39 ;  /* 0x00000018ff277819 */ /* 0x000fe20000011427 */
[----:B------:R-:W-:Y:S01]  /*83f0*/  BSSY.RECONVERGENT B0, `(.L_x_131) ;  /* 0x000009e000007945 */ /* 0x000fe20003800200 */
[----:B------:R-:W-:Y:S02]  /*8400*/  SHF.R.S32.HI R41, RZ, 0x18, R41 ;  /* 0x00000018ff297819 */ /* 0x000fe40000011429 */
[----:B------:R-:W-:Y:S01]  /*8410*/  PRMT R71, R45, 0x8880, RZ ;  /* 0x000088802d477816 */ /* 0x000fe200000000ff */
[----:B------:R-:W-:Y:S01]  /*8420*/  LDTM.16dp32bit_t0_t15.x32 R4, tmem[UR4+0x80] ;  /* 0x00008004000479ee */ /* 0x000fe20008a80000 */
[----:B------:R-:W1:Y:S01]  /*8430*/  LDTM.16dp32bit_t16_t31.x32 R4, tmem[UR4+0xa0] ;  /* 0x0000a004000479ee */ /* 0x000e620008aa0000 */
[----:B------:R-:W-:Y:S01]  /*8440*/  NOP ;  /* 0x0000000000007918 */ /* 0x000fe20000000000 */
[C---:B------:R-:W-:Y:S02]  /*8450*/  SHF.L.U32 R67, R46.reuse, 0x10, RZ ;  /* 0x000000102e437819 */ /* 0x040fe400000006ff */
[----:B------:R-:W-:Y:S02]  /*8460*/  SHF.L.U32 R66, R46, 0x8, RZ ;  /* 0x000000082e427819 */ /* 0x000fe400000006ff */
[----:B------:R-:W-:Y:S02]  /*8470*/  PRMT R65, R47, 0x8880, RZ ;  /* 0x000088802f417816 */ /* 0x000fe400000000ff */
[----:B------:R-:W-:Y:S02]  /*8480*/  R2UR UR6, R42 ;  /* 0x000000002a0672ca */ /* 0x000fe400000e0000 */
[----:B------:R-:W-:Y:S02]  /*8490*/  SHF.R.S32.HI R42, RZ, 0x18, R44 ;  /* 0x00000018ff2a7819 */ /* 0x000fe4000001142c */
[----:B------:R-:W-:Y:S02]  /*84a0*/  SHF.L.U32 R70, R45, 0x10, RZ ;  /* 0x000000102d467819 */ /* 0x000fe400000006ff */
[----:B------:R-:W-:Y:S02]  /*84b0*/  PRMT R68, R46, 0x8880, RZ ;  /* 0x000088802e447816 */ /* 0x000fe400000000ff */
[----:B------:R-:W-:Y:S02]  /*84c0*/  SHF.R.S32.HI R43, RZ, 0x18, R45 ;  /* 0x00000018ff2b7819 */ /* 0x000fe4000001142d */
[----:B------:R-:W-:Y:S02]  /*84d0*/  SHF.R.S32.HI R44, RZ, 0x18, R46 ;  /* 0x00000018ff2c7819 */ /* 0x000fe4000001142e */
[C---:B------:R-:W-:Y:S01]  /*84e0*/  PRMT R62, R48.reuse, 0x8880, RZ ;  /* 0x00008880303e7816 */ /* 0x040fe200000000ff */
[----:B------:R-:W-:Y:S01]  /*84f0*/  UIADD3 UR4, UPT, UPT, UR6, 0x140, URZ ;  /* 0x0000014006047890 */ /* 0x000fe2000fffe0ff */
[----:B------:R-:W-:Y:S01]  /*8500*/  SHF.R.S32.HI R45, RZ, 0x18, R47 ;  /* 0x00000018ff2d7819 */ /* 0x000fe2000001142f */
[C---:B-1----:R-:W-:Y:S02]  /*8510*/  IMAD R4, R37.reuse, R4, RZ ;  /* 0x0000000425047224 */ /* 0x042fe400078e02ff */
[----:B------:R-:W-:Y:S01]  /*8520*/  UPRMT UR4, UR46, 0x654, UR4 ;  /* 0x000006542e047896 */ /* 0x000fe20008000004 */
[C---:B------:R-:W-:Y:S01]  /*8530*/  IMAD R5, R37.reuse, R5, RZ ;  /* 0x0000000525057224 */ /* 0x040fe200078e02ff */
[----:B------:R-:W-:Y:S01]  /*8540*/  SHF.L.U32 R61, R48, 0x10, RZ ;  /* 0x00000010303d7819 */ /* 0x000fe200000006ff */
[----:B------:R-:W-:Y:S01]  /*8550*/  IMAD R0, R37, R20, RZ ;  /* 0x0000001425007224 */ /* 0x000fe200078e02ff */
[----:B------:R-:W-:Y:S01]  /*8560*/  PRMT R59, R49, 0x8880, RZ ;  /* 0x00008880313b7816 */ /* 0x000fe200000000ff */
[C---:B------:R-:W-:Y:S01]  /*8570*/  IMAD R6, R37.reuse, R6, RZ ;  /* 0x0000000625067224 */ /* 0x040fe200078e02ff */
[----:B------:R-:W-:Y:S01]  /*8580*/  SHF.R.S32.HI R46, RZ, 0x18, R48 ;  /* 0x00000018ff2e7819 */ /* 0x000fe20000011430 */
[----:B------:R-:W-:Y:S01]  /*8590*/  IMAD R20, R37, R24, RZ ;  /* 0x0000001825147224 */ /* 0x000fe200078e02ff */
[----:B------:R-:W-:Y:S01]  /*85a0*/  SHF.L.U32 R58, R49, 0x10, RZ ;  /* 0x00000010313a7819 */ /* 0x000fe200000006ff */
[----:B------:R-:W-:Y:S01]  /*85b0*/  IMAD R4, R38, R40, R4 ;  /* 0x0000002826047224 */ /* 0x000fe200078e0204 */
[----:B------:R-:W-:Y:S01]  /*85c0*/  SYNCS.ARRIVE.TRANS64.RED.A1T0 RZ, [UR4], RZ ;  /* 0x000000ffffff79a7 */ /* 0x000fe20008100404 */
[C---:B------:R-:W-:Y:S01]  /*85d0*/  IMAD R3, R37.reuse, R21, RZ ;  /* 0x0000001525037224 */ /* 0x040fe200078e02ff */
[----:B------:R-:W-:Y:S01]  /*85e0*/  SHF.R.S32.HI R38, RZ, 0x18, R69 ;  /* 0x00000018ff267819 */ /* 0x000fe20000011445 */
[C---:B------:R-:W-:Y:S01]  /*85f0*/  IMAD R24, R37.reuse, R28, RZ ;  /* 0x0000001c25187224 */ /* 0x040fe200078e02ff */
[C---:B------:R-:W-:Y:S01]  /*8600*/  PRMT R56, R50.reuse, 0x8880, RZ ;  /* 0x0000888032387816 */ /* 0x040fe200000000ff */
[C---:B------:R-:W-:Y:S01]  /*8610*/  IMAD R7, R37.reuse, R7, RZ ;  /* 0x0000000725077224 */ /* 0x040fe200078e02ff */
[----:B------:R-:W-:Y:S01]  /*8620*/  SHF.L.U32 R55, R50, 0x10, RZ ;  /* 0x0000001032377819 */ /* 0x000fe200000006ff */
[----:B------:R-:W-:Y:S01]  /*8630*/  IMAD R21, R37, R25, RZ ;  /* 0x0000001925157224 */ /* 0x000fe200078e02ff */
[----:B------:R-:W-:Y:S01]  /*8640*/  PRMT R53, R51, 0x8880, RZ ;  /* 0x0000888033357816 */ /* 0x000fe200000000ff */
[----:B------:R-:W-:Y:S01]  /*8650*/  IMAD R28, R37, R32, RZ ;  /* 0x00000020251c7224 */ /* 0x000fe200078e02ff */
[----:B------:R-:W-:Y:S01]  /*8660*/  MOV R32, R71 ;  /* 0x0000004700207202 */ /* 0x000fe20000000f00 */
[----:B------:R-:W-:Y:S01]  /*8670*/  IMAD R5, R39, R40, R5 ;  /* 0x0000002827057224 */ /* 0x000fe200078e0205 */
[----:B------:R-:W-:Y:S01]  /*8680*/  LOP3.LUT R39, R76, UR5, RZ, 0xfc, !PT ;  /* 0x000000054c277c12 */ /* 0x000fe2000f8efcff */
[C---:B------:R-:W-:Y:S01]  /*8690*/  IMAD R25, R37.reuse, R29, RZ ;  /* 0x0000001d25197224 */ /* 0x040fe200078e02ff */
[----:B------:R-:W-:Y:S01]  /*86a0*/  SHF.R.S32.HI R48, RZ, 0x18, R50 ;  /* 0x00000018ff307819 */ /* 0x000fe20000011432 */
[----:B------:R-:W-:Y:S01]  /*86b0*/  IMAD R8, R37, R8, RZ ;  /* 0x0000000825087224 */ /* 0x000fe200078e02ff */
[----:B------:R-:W-:Y:S01]  /*86c0*/  SHF.L.U32 R52, R51, 0x10, RZ ;  /* 0x0000001033347819 */ /* 0x000fe200000006ff */
[----:B------:R-:W-:Y:S01]  /*86d0*/  IMAD R29, R37, R33, RZ ;  /* 0x00000021251d7224 */ /* 0x000fe200078e02ff */
[----:B------:R-:W-:Y:S01]  /*86e0*/  SHF.R.S32.HI R33, RZ, 0x18, R70 ;  /* 0x00000018ff217819 */ /* 0x000fe20000011446 */
[-C--:B------:R-:W-:Y:S01]  /*86f0*/  IMAD R6, R41, R40.reuse, R6 ;  /* 0x0000002829067224 */ /* 0x080fe200078e0206 */
[----:B------:R-:W-:Y:S01]  /*8700*/  SHF.L.U32 R50, R51, 0x8, RZ ;  /* 0x0000000833327819 */ /* 0x000fe200000006ff */
[----:B------:R-:W-:Y:S01]  /*8710*/  IMAD R9, R37, R9, RZ ;  /* 0x0000000925097224 */ /* 0x000fe200078e02ff */
[----:B------:R-:W-:Y:S01]  /*8720*/  SHF.L.U32 R63, R47, 0x8, RZ ;  /* 0x000000082f3f7819 */ /* 0x000fe200000006ff */
[-C--:B------:R-:W-:Y:S01]  /*8730*/  IMAD R7, R42, R40.reuse, R7 ;  /* 0x000000282a077224 */ /* 0x080fe200078e0207 */
[----:B------:R-:W-:Y:S01]  /*8740*/  SHF.R.S32.HI R47, RZ, 0x18, R49 ;  /* 0x00000018ff2f7819 */ /* 0x000fe20000011431 */
[----:B------:R-:W-:Y:S01]  /*8750*/  IMAD R8, R32, R40, R8 ;  /* 0x0000002820087224 */ /* 0x000fe200078e0208 */
[----:B------:R-:W-:Y:S01]  /*8760*/  MOV R32, R68 ;  /* 0x0000004400207202 */ /* 0x000fe20000000f00 */
[----:B------:R-:W-:Y:S01]  /*8770*/  IMAD R9, R33, R40, R9 ;  /* 0x0000002821097224 */ /* 0x000fe200078e0209 */
[----:B------:R-:W-:Y:S01]  /*8780*/  SHF.L.U32 R57, R49, 0x8, RZ ;  /* 0x0000000831397819 */ /* 0x000fe200000006ff */
[----:B------:R-:W-:Y:S01]  /*8790*/  VIADD R33, R39, UR44 ;  /* 0x0000002c27217c36 */ /* 0x000fe20008000000 */
[----:B------:R-:W-:Y:S01]  /*87a0*/  SHF.R.S32.HI R49, RZ, 0x18, R51 ;  /* 0x00000018ff317819 */ /* 0x000fe20000011433 */
[C---:B------:R-:W-:Y:S01]  /*87b0*/  IMAD R10, R37.reuse, R10, RZ ;  /* 0x0000000a250a7224 */ /* 0x040fe200078e02ff */
[----:B------:R-:W-:Y:S01]  /*87c0*/  UIADD3 UR4, UPT, UPT, UR45, 0x1, URZ ;  /* 0x000000012d047890 */ /* 0x000fe2000fffe0ff */
[----:B------:R-:W-:Y:S01]  /*87d0*/  IMAD R11, R37, R11, RZ ;  /* 0x0000000b250b7224 */ /* 0x000fe200078e02ff */
[----:B------:R-:W-:Y:S01]  /*87e0*/  IADD3 R91, PT, PT, R91, R33, RZ ;  /* 0x000000215b5b7210 */ /* 0x000fe20007ffe0ff */
[----:B------:R-:W-:Y:S01]  /*87f0*/  IMAD R12, R37, R12, RZ ;  /* 0x0000000c250c7224 */ /* 0x000fe200078e02ff */
[----:B------:R-:W-:Y:S01]  /*8800*/  SHF.R.S32.HI R33, RZ, 0x18, R67 ;  /* 0x00000018ff217819 */ /* 0x000fe20000011443 */
[----:B------:R-:W-:Y:S01]  /*8810*/  IMAD R10, R38, R40, R10 ;  /* 0x00000028260a7224 */ /* 0x000fe200078e020a */
[----:B------:R-:W-:Y:S01]  /*8820*/  I2IP.S8.S32.SAT R38, R7, R6, RZ ;  /* 0x0000000607267239 */ /* 0x000fe200000014ff */
[----:B------:R-:W-:Y:S01]  /*8830*/  IMAD R13, R37, R13, RZ ;  /* 0x0000000d250d7224 */ /* 0x000fe200078e02ff */
[----:B------:R-:W-:Y:S01]  /*8840*/  SHF.R.S32.HI R6, RZ, 0x18, R66 ;  /* 0x00000018ff067819 */ /* 0x000fe20000011442 */
[----:B------:R-:W-:Y:S01]  /*8850*/  IMAD R11, R43, R40, R11 ;  /* 0x000000282b0b7224 */ /* 0x000fe200078e020b */
[----:B------:R-:W-:Y:S01]  /*8860*/  MOV R7, R65 ;  /* 0x0000004100077202 */ /* 0x000fe20000000f00 */
[----:B------:R-:W-:Y:S02]  /*8870*/  IMAD R14, R37, R14, RZ ;  /* 0x0000000e250e7224 */ /* 0x000fe400078e02ff */
[----:B------:R-:W-:Y:S01]  /*8880*/  IMAD R12, R32, R40, R12 ;  /* 0x00000028200c7224 */ /* 0x000fe200078e020c */
[----:B------:R-:W-:Y:S01]  /*8890*/  I2IP.S8.S32.SAT R41, R11, R10, RZ ;  /* 0x0000000a0b297239 */ /* 0x000fe200000014ff */
[----:B------:R-:W-:Y:S01]  /*88a0*/  IMAD R15, R37, R15, RZ ;  /* 0x0000000f250f7224 */ /* 0x000fe200078e02ff */
[----:B------:R-:W-:Y:S01]  /*88b0*/  SHF.R.S32.HI R10, RZ, 0x18, R64 ;  /* 0x00000018ff0a7819 */ /* 0x000fe20000011440 */
[----:B------:R-:W-:Y:S01]  /*88c0*/  IMAD R13, R33, R40, R13 ;  /* 0x00000028210d7224 */ /* 0x000fe200078e020d */
[----:B------:R-:W-:Y:S01]  /*88d0*/  I2IP.S8.S32.SAT R64, R5, R4, R38 ;  /* 0x0000000405407239 */ /* 0x000fe20000001426 */
[----:B------:R-:W-:Y:S01]  /*88e0*/  IMAD R16, R37, R16, RZ ;  /* 0x0000001025107224 */ /* 0x000fe200078e02ff */
[----:B------:R-:W-:Y:S01]  /*88f0*/  I2IP.S8.S32.SAT R65, R9, R8, R41 ;  /* 0x0000000809417239 */ /* 0x000fe20000001429 */
[-C--:B------:R-:W-:Y:S01]  /*8900*/  IMAD R14, R6, R40.reuse, R14 ;  /* 0x00000028060e7224 */ /* 0x080fe200078e020e */
[----:B------:R-:W-:Y:S01]  /*8910*/  SHF.R.S32.HI R5, RZ, 0x18, R61 ;  /* 0x00000018ff057819 */ /* 0x000fe2000001143d */
[C---:B------:R-:W-:Y:S01]  /*8920*/  IMAD R17, R37.reuse, R17, RZ ;  /* 0x0000001125117224 */ /* 0x040fe200078e02ff */
[----:B------:R-:W-:Y:S01]  /*8930*/  SHF.R.S32.HI R11, RZ, 0x18, R63 ;  /* 0x00000018ff0b7819 */ /* 0x000fe2000001143f */
[----:B------:R-:W-:Y:S01]  /*8940*/  IMAD R15, R44, R40, R15 ;  /* 0x000000282c0f7224 */ /* 0x000fe200078e020f */
[----:B------:R-:W-:Y:S01]  /*8950*/  SHF.R.S32.HI R6, RZ, 0x18, R60 ;  /* 0x00000018ff067819 */ /* 0x000fe2000001143c */
[----:B------:R-:W-:Y:S02]  /*8960*/  IMAD R18, R37, R18, RZ ;  /* 0x0000001225127224 */ /* 0x000fe400078e02ff */
[----:B------:R-:W-:Y:S01]  /*8970*/  IMAD R16, R7, R40, R16 ;  /* 0x0000002807107224 */ /* 0x000fe200078e0210 */
[----:B------:R-:W-:Y:S01]  /*8980*/  I2IP.S8.S32.SAT R14, R15, R14, RZ ;  /* 0x0000000e0f0e7239 */ /* 0x000fe200000014ff */
[----:B------:R-:W-:Y:S01]  /*8990*/  IMAD R19, R37, R19, RZ ;  /* 0x0000001325137224 */ /* 0x000fe200078e02ff */
[----:B------:R-:W-:Y:S01]  /*89a0*/  SHF.R.S32.HI R7, RZ, 0x18, R50 ;  /* 0x00000018ff077819 */ /* 0x000fe20000011432 */
[----:B------:R-:W-:Y:S01]  /*89b0*/  IMAD R17, R10, R40, R17 ;  /* 0x000000280a117224 */ /* 0x000fe200078e0211 */
[----:B------:R-:W-:Y:S01]  /*89c0*/  I2IP.S8.S32.SAT R66, R13, R12, R14 ;  /* 0x0000000c0d427239 */ /* 0x000fe2000000140e */
[-C--:B------:R-:W-:Y:S02]  /*89d0*/  IMAD R18, R11, R40.reuse, R18 ;  /* 0x000000280b127224 */ /* 0x080fe400078e0212 */
[----:B------:R-:W-:Y:S02]  /*89e0*/  IMAD.MOV.U32 R4, RZ, RZ, R62 ;  /* 0x000000ffff047224 */ /* 0x000fe400078e003e */
[----:B------:R-:W-:Y:S02]  /*89f0*/  IMAD R19, R45, R40, R19 ;  /* 0x000000282d137224 */ /* 0x000fe400078e0213 */
[----:B------:R-:W-:Y:S02]  /*8a00*/  IMAD R22, R37, R22, RZ ;  /* 0x0000001625167224 */ /* 0x000fe400078e02ff */
[----:B------:R-:W-:Y:S01]  /*8a10*/  IMAD R0, R4, R40, R0 ;  /* 0x0000002804007224 */ /* 0x000fe200078e0200 */
[----:B------:R-:W-:Y:S01]  /*8a20*/  I2IP.S8.S32.SAT R18, R19, R18, RZ ;  /* 0x0000001213127239 */ /* 0x000fe200000014ff */
[----:B------:R-:W-:Y:S01]  /*8a30*/  IMAD R23, R37, R23, RZ ;  /* 0x0000001725177224 */ /* 0x000fe200078e02ff */
[----:B------:R-:W-:Y:S01]  /*8a40*/  MOV R4, R59 ;  /* 0x0000003b00047202 */ /* 0x000fe20000000f00 */
[----:B------:R-:W-:Y:S01]  /*8a50*/  IMAD R3, R5, R40, R3 ;  /* 0x0000002805037224 */ /* 0x000fe200078e0203 */
[----:B------:R-:W-:Y:S01]  /*8a60*/  I2IP.S8.S32.SAT R67, R17, R16, R18 ;  /* 0x0000001011437239 */ /* 0x000fe20000001412 */
[-C--:B------:R-:W-:Y:S01]  /*8a70*/  IMAD R22, R6, R40.reuse, R22 ;  /* 0x0000002806167224 */ /* 0x080fe200078e0216 */
[----:B------:R-:W-:Y:S01]  /*8a80*/  SHF.R.S32.HI R5, RZ, 0x18, R58 ;  /* 0x00000018ff057819 */ /* 0x000fe2000001143a */
[----:B------:R-:W-:Y:S01]  /*8a90*/  IMAD R23, R46, R40, R23 ;  /* 0x000000282e177224 */ /* 0x000fe200078e0217 */
[----:B------:R-:W-:Y:S01]  /*8aa0*/  SHF.R.S32.HI R6, RZ, 0x18, R57 ;  /* 0x00000018ff067819 */ /* 0x000fe20000011439 */
[C---:B------:R-:W-:Y:S01]  /*8ab0*/  IMAD R26, R37.reuse, R26, RZ ;  /* 0x0000001a251a7224 */ /* 0x040fe200078e02ff */
[----:B------:R1:W-:Y:S01]  /*8ac0*/  STS.128 [R39+UR44+0x3200], R64 ;  /* 0x0032004027007988 */ /* 0x0003e20008000c2c */
[----:B------:R-:W-:Y:S01]  /*8ad0*/  IMAD R20, R4, R40, R20 ;  /* 0x0000002804147224 */ /* 0x000fe200078e0214 */
[----:B------:R-:W-:Y:S01]  /*8ae0*/  MOV R4, R56 ;  /* 0x0000003800047202 */ /* 0x000fe20000000f00 */
[----:B------:R-:W-:Y:S02]  /*8af0*/  IMAD R27, R37, R27, RZ ;  /* 0x0000001b251b7224 */ /* 0x000fe400078e02ff */
[-C--:B------:R-:W-:Y:S01]  /*8b00*/  IMAD R21, R5, R40.reuse, R21 ;  /* 0x0000002805157224 */ /* 0x080fe200078e0215 */
[----:B------:R-:W-:Y:S01]  /*8b10*/  SHF.R.S32.HI R5, RZ, 0x18, R55 ;  /* 0x00000018ff057819 */ /* 0x000fe20000011437 */
[-C--:B------:R-:W-:Y:S01]  /*8b20*/  IMAD R26, R6, R40.reuse, R26 ;  /* 0x00000028061a7224 */ /* 0x080fe200078e021a */
[----:B------:R-:W-:Y:S01]  /*8b30*/  SHF.R.S32.HI R6, RZ, 0x18, R52 ;  /* 0x00000018ff067819 */ /* 0x000fe20000011434 */
[-C--:B------:R-:W-:Y:S02]  /*8b40*/  IMAD R27, R47, R40.reuse, R27 ;  /* 0x000000282f1b7224 */ /* 0x080fe400078e021b */
[----:B------:R-:W-:Y:S01]  /*8b50*/  IMAD R24, R4, R40, R24 ;  /* 0x0000002804187224 */ /* 0x000fe200078e0218 */
[----:B------:R-:W-:Y:S01]  /*8b60*/  SHF.R.S32.HI R4, RZ, 0x18, R54 ;  /* 0x00000018ff047819 */ /* 0x000fe20000011436 */
[----:B------:R-:W-:Y:S02]  /*8b70*/  IMAD R30, R37, R30, RZ ;  /* 0x0000001e251e7224 */ /* 0x000fe400078e02ff */
[-C--:B------:R-:W-:Y:S01]  /*8b80*/  IMAD R25, R5, R40.reuse, R25 ;  /* 0x0000002805197224 */ /* 0x080fe200078e0219 */
[----:B------:R-:W-:Y:S01]  /*8b90*/  MOV R5, R53 ;  /* 0x0000003500057202 */ /* 0x000fe20000000f00 */
[----:B------:R-:W-:Y:S02]  /*8ba0*/  IMAD R31, R37, R31, RZ ;  /* 0x0000001f251f7224 */ /* 0x000fe400078e02ff */
[----:B------:R-:W-:Y:S01]  /*8bb0*/  IMAD R30, R4, R40, R30 ;  /* 0x00000028041e7224 */ /* 0x000fe200078e021e */
[----:B------:R-:W-:Y:S01]  /*8bc0*/  I2IP.S8.S32.SAT R4, R23, R22, RZ ;  /* 0x0000001617047239 */ /* 0x000fe200000014ff */
[-C--:B------:R-:W-:Y:S02]  /*8bd0*/  IMAD R31, R48, R40.reuse, R31 ;  /* 0x00000028301f7224 */ /* 0x080fe400078e021f */
[----:B------:R-:W-:Y:S01]  /*8be0*/  IMAD R28, R5, R40, R28 ;  /* 0x00000028051c7224 */ /* 0x000fe200078e021c */
[----:B------:R-:W-:Y:S01]  /*8bf0*/  I2IP.S8.S32.SAT R5, R27, R26, RZ ;  /* 0x0000001a1b057239 */ /* 0x000fe200000014ff */
[----:B------:R-:W-:Y:S01]  /*8c00*/  IMAD R34, R37, R34, RZ ;  /* 0x0000002225227224 */ /* 0x000fe200078e02ff */
[----:B------:R-:W-:Y:S01]  /*8c10*/  I2IP.S8.S32.SAT R4, R3, R0, R4 ;  /* 0x0000000003047239 */ /* 0x000fe20000001404 */
[----:B------:R-:W-:Y:S01]  /*8c20*/  IMAD R29, R6, R40, R29 ;  /* 0x00000028061d7224 */ /* 0x000fe200078e021d */
[----:B------:R-:W-:Y:S01]  /*8c30*/  I2IP.S8.S32.SAT R6, R31, R30, RZ ;  /* 0x0000001e1f067239 */ /* 0x000fe200000014ff */
[----:B------:R-:W-:Y:S01]  /*8c40*/  IMAD R35, R37, R35, RZ ;  /* 0x0000002325237224 */ /* 0x000fe200078e02ff */
[----:B------:R-:W-:Y:S01]  /*8c50*/  I2IP.S8.S32.SAT R5, R21, R20, R5 ;  /* 0x0000001415057239 */ /* 0x000fe20000001405 */
[----:B------:R-:W-:Y:S01]  /*8c60*/  IMAD R34, R7, R40, R34 ;  /* 0x0000002807227224 */ /* 0x000fe200078e0222 */
[----:B------:R-:W-:Y:S01]  /*8c70*/  I2IP.S8.S32.SAT R6, R25, R24, R6 ;  /* 0x0000001819067239 */ /* 0x000fe20000001406 */
[----:B------:R-:W-:Y:S05]  /*8c80*/  IMAD R35, R49, R40, R35 ;  /* 0x0000002831237224 */ /* 0x000fea00078e0223 */
        /* <DEDUP_REMOVED lines=20> */
.L_x_132:
[----:B------:R-:W-:Y:S05]  /*8dd0*/  BSYNC.RECONVERGENT B0 ;  /* 0x0000000000007941 */ /* 0x000fea0003800200 */
.L_x_131:
[----:B------:R-:W-:Y:S01]  /*8de0*/  IADD3 R36, PT, PT, R36, 0x1, RZ ;  /* 0x0000000124247810 */ /* 0x000fe20007ffe0ff */
[----:B------:R-:W-:Y:S04]  /*8df0*/  BSSY.RECONVERGENT B0, `(.L_x_133) ;  /* 0x0000003000007945 */ /* 0x000fe80003800200 */
[----:B------:R-:W-:Y:S05]  /*8e00*/  @P0 BRA `(.L_x_134) ;  /* 0x0000000000040947 */ /* 0x000fea0003800000 */
[----:B------:R-:W-:Y:S04]  /*8e10*/  DEPBAR.LE SB0, 0x1 ;  /* 0x000080400000791a */ /* 0x000fe80000000000 */
.L_x_134:
[----:B------:R-:W-:Y:S05]  /*8e20*/  BSYNC.RECONVERGENT B0 ;  /* 0x0000000000007941 */ /* 0x000fea0003800200 */
.L_x_133:
[----:B------:R-:W-:Y:S01]  /*8e30*/  R2UR UR6, R79 ;  /* 0x000000004f0672ca */ /* 0x000fe200000e0000 */
[----:B------:R-:W-:Y:S01]  /*8e40*/  BAR.SYNC.DEFER_BLOCKING 0x1, 0x80 ;  /* 0x0042000000007b1d */ /* 0x000fe20000010000 */
[----:B------:R-:W-:Y:S01]  /*8e50*/  R2UR UR5, R80 ;  /* 0x00000000500572ca */ /* 0x000fe200000e0000 */
[----:B------:R-:W-:Y:S01]  /*8e60*/  UISETP.NE.AND UP1, UPT, UR47, URZ, UPT ;  /* 0x000000ff2f00728c */ /* 0x000fe2000bf25270 */
[----:B------:R-:W-:Y:S01]  /*8e70*/  ISETP.NE.AND P0, PT, R82, 0x2, PT ;  /* 0x000000025200780c */ /* 0x000fe20003f05270 */
[----:B------:R-:W-:Y:S01]  /*8e80*/  UISETP.NE.AND UP0, UPT, UR4, 0x2, UPT ;  /* 0x000000020400788c */ /* 0x000fe2000bf05270 */
[----:B------:R-:W-:Y:S02]  /*8e90*/  ISETP.NE.AND P1, PT, R36, 0x4, PT ;  /* 0x000000042400780c */ /* 0x000fe40003f25270 */
[----:B------:R-:W-:Y:S01]  /*8ea0*/  SEL R3, RZ, 0x1, P0 ;  /* 0x00000001ff037807 */ /* 0x000fe20000000000 */
[----:B------:R-:W-:Y:S01]  /*8eb0*/  USEL UR45, UR4, URZ, UP0 ;  /* 0x000000ff042d7287 */ /* 0x000fe20008000000 */
[----:B------:R-:W-:Y:S02]  /*8ec0*/  SEL R0, RZ, 0x1, P1 ;  /* 0x00000001ff007807 */ /* 0x000fe40000800000 */
[----:B------:R-:W-:Y:S01]  /*8ed0*/  LOP3.LUT R86, R86, R3, RZ, 0x3c, !PT ;  /* 0x0000000356567212 */ /* 0x000fe200078e3cff */
[----:B------:R-:W-:Y:S01]  /*8ee0*/  UIADD3 UR24, UPT, UPT, UR37, UR6, URZ ;  /* 0x0000000625187290 */ /* 0x000fe2000fffe0ff */
[----:B------:R-:W-:Y:S01]  /*8ef0*/  LOP3.LUT R87, R87, R0, RZ, 0x3c, !PT ;  /* 0x0000000057577212 */ /* 0x000fe200078e3cff */
[----:B------:R-:W-:Y:S01]  /*8f00*/  UIADD3 UR20, UPT, UPT, UR38, UR5, URZ ;  /* 0x0000000526147290 */ /* 0x000fe2000fffe0ff */
[----:B------:R-:W-:Y:S02]  /*8f10*/  SEL R82, R82, RZ, P0 ;  /* 0x000000ff52527207 */ /* 0x000fe40000000000 */
[----:B------:R-:W-:Y:S01]  /*8f20*/  SEL R36, R36, RZ, P1 ;  /* 0x000000ff24247207 */ /* 0x000fe20000800000 */
[----:B------:R-:W-:Y:S01]  /*8f30*/  UMOV UR36, UR60 ;  /* 0x0000003c00247c82 */ /* 0x000fe20008000000 */
[----:B------:R-:W-:Y:S07]  /*8f40*/  BRA.U UP1, `(.L_x_135) ;  /* 0xffffffc501a47547 */ /* 0x000fee000b83ffff */
[----:B------:R-:W-:Y:S05]  /*8f50*/  EXIT ;  /* 0x000000000000794d */ /* 0x000fea0003800000 */
.L_x_25:
[----:B---3--:R3:W4:Y:S02]  /*8f60*/  SYNCS.PHASECHK.TRANS64.TRYWAIT P0, [R0+URZ+0x170], R2 ;  /* 0x00017002000075a7 */ /* 0x00872400080011ff */
[----:B----4-:R-:W-:Y:S05]  /*8f70*/  @!P0 NANOSLEEP.SYNCS 0x989680 ;  /* 0x009896800000895d */ /* 0x010fea0003900000 */
[----:B------:R-:W4:Y:S02]  /*8f80*/  @!P0 SYNCS.PHASECHK.TRANS64 P0, [R0+URZ+0x170], R2 ;  /* 0x00017002000085a7 */ /* 0x000f2400080010ff */
[----:B----4-:R-:W-:Y:S05]  /*8f90*/  @!P0 BRA `(.L_x_25) ;  /* 0xfffffffc00f08947 */ /* 0x010fea000383ffff */
[----:B------:R-:W-:Y:S05]  /*8fa0*/  BRA `(.L_x_136) ;  /* 0xffffff8800847947 */ /* 0x000fea000383ffff */
.L_x_28:
[----:B--2---:R-:W-:Y:S07]  /*8fb0*/  MOV R0, UR33 ;  /* 0x0000002100007c02 */ /* 0x004fee0008000f00 */
.L_x_137:
[----:B--2---:R2:W3:Y:S02]  /*8fc0*/  SYNCS.PHASECHK.TRANS64.TRYWAIT P0, [R0+URZ+0x60], R3 ;  /* 0x00006003000075a7 */ /* 0x0044e400080011ff */
[----:B---3--:R-:W-:Y:S05]  /*8fd0*/  @!P0 NANOSLEEP.SYNCS 0x989680 ;  /* 0x009896800000895d */ /* 0x008fea0003900000 */
[----:B------:R-:W3:Y:S02]  /*8fe0*/  @!P0 SYNCS.PHASECHK.TRANS64 P0, [R0+URZ+0x60], R3 ;  /* 0x00006003000085a7 */ /* 0x000ee400080010ff */
[----:B---3--:R-:W-:Y:S05]  /*8ff0*/  @!P0 BRA `(.L_x_137) ;  /* 0xfffffffc00f08947 */ /* 0x008fea000383ffff */
[----:B------:R-:W-:Y:S05]  /*9000*/  BRA `(.L_x_27) ;  /* 0xffffff8800cc7947 */ /* 0x000fea000383ffff */
.L_x_35:
[----:B-1----:R-:W-:Y:S07]  /*9010*/  MOV R0, UR17 ;  /* 0x0000001100007c02 */ /* 0x002fee0008000f00 */
.L_x_138:
[----:B-1----:R1:W2:Y:S02]  /*9020*/  SYNCS.PHASECHK.TRANS64.TRYWAIT P0, [R0+URZ+0x60], R3 ;  /* 0x00006003000075a7 */ /* 0x0022a400080011ff */
[----:B--2---:R-:W-:Y:S05]  /*9030*/  @!P0 NANOSLEEP.SYNCS 0x989680 ;  /* 0x009896800000895d */ /* 0x004fea0003900000 */
[----:B------:R-:W2:Y:S02]  /*9040*/  @!P0 SYNCS.PHASECHK.TRANS64 P0, [R0+URZ+0x60], R3 ;  /* 0x00006003000085a7 */ /* 0x000ea400080010ff */
[----:B--2---:R-:W-:Y:S05]  /*9050*/  @!P0 BRA `(.L_x_138) ;  /* 0xfffffffc00f08947 */ /* 0x004fea000383ffff */
[----:B------:R-:W-:Y:S05]  /*9060*/  BRA `(.L_x_34) ;  /* 0xffffff8c00887947 */ /* 0x000fea000383ffff */
.L_x_40:
[----:B-1----:R1:W2:Y:S02]  /*9070*/  SYNCS.PHASECHK.TRANS64.TRYWAIT P0, [R3+URZ+0x100], R0 ;  /* 0x00010000030075a7 */ /* 0x0022a400080011ff */
[----:B--2---:R-:W-:Y:S05]  /*9080*/  @!P0 NANOSLEEP.SYNCS 0x989680 ;  /* 0x009896800000895d */ /* 0x004fea0003900000 */
[----:B------:R-:W2:Y:S02]  /*9090*/  @!P0 SYNCS.PHASECHK.TRANS64 P0, [R3+URZ+0x100], R0 ;  /* 0x00010000030085a7 */ /* 0x000ea400080010ff */
[----:B--2---:R-:W-:Y:S05]  /*90a0*/  @!P0 BRA `(.L_x_40) ;  /* 0xfffffffc00f08947 */ /* 0x004fea000383ffff */
[----:B------:R-:W-:Y:S05]  /*90b0*/  BRA `(.L_x_139) ;  /* 0xffffff90002c7947 */ /* 0x000fea000383ffff */
.L_x_44:
[----:B------:R-:W-:-:S07]  /*90c0*/  MOV R0, UR4 ;  /* 0x0000000400007c02 */ /* 0x000fce0008000f00 */
.L_x_140:
[----:B-1----:R1:W2:Y:S02]  /*90d0*/  SYNCS.PHASECHK.TRANS64.TRYWAIT P0, [R0+URZ], R2 ;  /* 0x00000002000075a7 */ /* 0x0022a400080011ff */
[----:B--2---:R-:W-:Y:S05]  /*90e0*/  @!P0 NANOSLEEP.SYNCS 0x989680 ;  /* 0x009896800000895d */ /* 0x004fea0003900000 */
[----:B------:R-:W2:Y:S02]  /*90f0*/  @!P0 SYNCS.PHASECHK.TRANS64 P0, [R0+URZ], R2 ;  /* 0x00000002000085a7 */ /* 0x000ea400080010ff */
[----:B--2---:R-:W-:Y:S05]  /*9100*/  @!P0 BRA `(.L_x_140) ;  /* 0xfffffffc00f08947 */ /* 0x004fea000383ffff */
[----:B------:R-:W-:Y:S05]  /*9110*/  BRA `(.L_x_141) ;  /* 0xffffff9400d87947 */ /* 0x000fea000383ffff */
.L_x_45:
[----:B------:R-:W-:-:S07]  /*9120*/  MOV R0, UR5 ;  /* 0x0000000500007c02 */ /* 0x000fce0008000f00 */
.L_x_142:
[----:B-1----:R1:W2:Y:S02]  /*9130*/  SYNCS.PHASECHK.TRANS64.TRYWAIT P0, [R0+URZ], R3 ;  /* 0x00000003000075a7 */ /* 0x0022a400080011ff */
[----:B--2---:R-:W-:Y:S05]  /*9140*/  @!P0 NANOSLEEP.SYNCS 0x989680 ;  /* 0x009896800000895d */ /* 0x004fea0003900000 */
[----:B------:R-:W2:Y:S02]  /*9150*/  @!P0 SYNCS.PHASECHK.TRANS64 P0, [R0+URZ], R3 ;  /* 0x00000003000085a7 */ /* 0x000ea400080010ff */
[----:B--2---:R-:W-:Y:S05]  /*9160*/  @!P0 BRA `(.L_x_142) ;  /* 0xfffffffc00f08947 */ /* 0x004fea000383ffff */
[----:B------:R-:W-:Y:S05]  /*9170*/  BRA `(.L_x_143) ;  /* 0xffffff9400e47947 */ /* 0x000fea000383ffff */
.L_x_46:
[----:B------:R-:W-:-:S07]  /*9180*/  MOV R0, UR5 ;  /* 0x0000000500007c02 */ /* 0x000fce0008000f00 */
.L_x_144:
[----:B-1----:R1:W2:Y:S02]  /*9190*/  SYNCS.PHASECHK.TRANS64.TRYWAIT P0, [R0+URZ], R3 ;  /* 0x00000003000075a7 */ /* 0x0022a400080011ff */
[----:B--2---:R-:W-:Y:S05]  /*91a0*/  @!P0 NANOSLEEP.SYNCS 0x989680 ;  /* 0x009896800000895d */ /* 0x004fea0003900000 */
[----:B------:R-:W2:Y:S02]  /*91b0*/  @!P0 SYNCS.PHASECHK.TRANS64 P0, [R0+URZ], R3 ;  /* 0x00000003000085a7 */ /* 0x000ea400080010ff */
[----:B--2---:R-:W-:Y:S05]  /*91c0*/  @!P0 BRA `(.L_x_144) ;  /* 0xfffffffc00f08947 */ /* 0x004fea000383ffff */
[----:B------:R-:W-:Y:S05]  /*91d0*/  BRA `(.L_x_145) ;  /* 0xffffff9400f07947 */ /* 0x000fea000383ffff */
.L_x_47:
[----:B------:R-:W-:-:S07]  /*91e0*/  MOV R0, UR5 ;  /* 0x0000000500007c02 */ /* 0x000fce0008000f00 */
.L_x_146:
[----:B-1----:R1:W2:Y:S02]  /*91f0*/  SYNCS.PHASECHK.TRANS64.TRYWAIT P0, [R0+URZ], R3 ;  /* 0x00000003000075a7 */ /* 0x0022a400080011ff */
[----:B--2---:R-:W-:Y:S05]  /*9200*/  @!P0 NANOSLEEP.SYNCS 0x989680 ;  /* 0x009896800000895d */ /* 0x004fea0003900000 */
[----:B------:R-:W2:Y:S02]  /*9210*/  @!P0 SYNCS.PHASECHK.TRANS64 P0, [R0+URZ], R3 ;  /* 0x00000003000085a7 */ /* 0x000ea400080010ff */
[----:B--2---:R-:W-:Y:S05]  /*9220*/  @!P0 BRA `(.L_x_146) ;  /* 0xfffffffc00f08947 */ /* 0x004fea000383ffff */
[----:B------:R-:W-:Y:S05]  /*9230*/  BRA `(.L_x_147) ;  /* 0xffffff9400fc7947 */ /* 0x000fea000383ffff */
.L_x_48:
[----:B------:R-:W-:-:S07]  /*9240*/  MOV R0, UR5 ;  /* 0x0000000500007c02 */ /* 0x000fce0008000f00 */
.L_x_148:
[----:B-1----:R1:W2:Y:S02]  /*9250*/  SYNCS.PHASECHK.TRANS64.TRYWAIT P0, [R0+URZ], R3 ;  /* 0x00000003000075a7 */ /* 0x0022a400080011ff */
[----:B--2---:R-:W-:Y:S05]  /*9260*/  @!P0 NANOSLEEP.SYNCS 0x989680 ;  /* 0x009896800000895d */ /* 0x004fea0003900000 */
[----:B------:R-:W2:Y:S02]  /*9270*/  @!P0 SYNCS.PHASECHK.TRANS64 P0, [R0+URZ], R3 ;  /* 0x00000003000085a7 */ /* 0x000ea400080010ff */
[----:B--2---:R-:W-:Y:S05]  /*9280*/  @!P0 BRA `(.L_x_148) ;  /* 0xfffffffc00f08947 */ /* 0x004fea000383ffff */
[----:B------:R-:W-:Y:S05]  /*9290*/  BRA `(.L_x_149) ;  /* 0xffffff9800087947 */ /* 0x000fea000383ffff */
.L_x_49:
[----:B------:R-:W-:-:S07]  /*92a0*/  MOV R0, UR5 ;  /* 0x0000000500007c02 */ /* 0x000fce0008000f00 */
.L_x_150:
[----:B-1----:R1:W2:Y:S02]  /*92b0*/  SYNCS.PHASECHK.TRANS64.TRYWAIT P0, [R0+URZ], R3 ;  /* 0x00000003000075a7 */ /* 0x0022a400080011ff */
[----:B--2---:R-:W-:Y:S05]  /*92c0*/  @!P0 NANOSLEEP.SYNCS 0x989680 ;  /* 0x009896800000895d */ /* 0x004fea0003900000 */
[----:B------:R-:W2:Y:S02]  /*92d0*/  @!P0 SYNCS.PHASECHK.TRANS64 P0, [R0+URZ], R3 ;  /* 0x00000003000085a7 */ /* 0x000ea400080010ff */
[----:B--2---:R-:W-:Y:S05]  /*92e0*/  @!P0 BRA `(.L_x_150) ;  /* 0xfffffffc00f08947 */ /* 0x004fea000383ffff */
[----:B------:R-:W-:Y:S05]  /*92f0*/  BRA `(.L_x_151) ;  /* 0xffffff9800147947 */ /* 0x000fea000383ffff */
.L_x_50:
[----:B------:R-:W-:-:S07]  /*9300*/  MOV R0, UR5 ;  /* 0x0000000500007c02 */ /* 0x000fce0008000f00 */
.L_x_152:
[----:B-1----:R1:W2:Y:S02]  /*9310*/  SYNCS.PHASECHK.TRANS64.TRYWAIT P0, [R0+URZ], R3 ;  /* 0x00000003000075a7 */ /* 0x0022a400080011ff */
[----:B--2---:R-:W-:Y:S05]  /*9320*/  @!P0 NANOSLEEP.SYNCS 0x989680 ;  /* 0x009896800000895d */ /* 0x004fea0003900000 */
[----:B------:R-:W2:Y:S02]  /*9330*/  @!P0 SYNCS.PHASECHK.TRANS64 P0, [R0+URZ], R3 ;  /* 0x00000003000085a7 */ /* 0x000ea400080010ff */
[----:B--2---:R-:W-:Y:S05]  /*9340*/  @!P0 BRA `(.L_x_152) ;  /* 0xfffffffc00f08947 */ /* 0x004fea000383ffff */
[----:B------:R-:W-:Y:S05]  /*9350*/  BRA `(.L_x_153) ;  /* 0xffffff9800207947 */ /* 0x000fea000383ffff */
.L_x_51:
[----:B------:R-:W-:-:S07]  /*9360*/  MOV R0, UR5 ;  /* 0x0000000500007c02 */ /* 0x000fce0008000f00 */
.L_x_154:
[----:B-1----:R1:W2:Y:S02]  /*9370*/  SYNCS.PHASECHK.TRANS64.TRYWAIT P0, [R0+URZ], R3 ;  /* 0x00000003000075a7 */ /* 0x0022a400080011ff */
[----:B--2---:R-:W-:Y:S05]  /*9380*/  @!P0 NANOSLEEP.SYNCS 0x989680 ;  /* 0x009896800000895d */ /* 0x004fea0003900000 */
[----:B------:R-:W2:Y:S02]  /*9390*/  @!P0 SYNCS.PHASECHK.TRANS64 P0, [R0+URZ], R3 ;  /* 0x00000003000085a7 */ /* 0x000ea400080010ff */
[----:B--2---:R-:W-:Y:S05]  /*93a0*/  @!P0 BRA `(.L_x_154) ;  /* 0xfffffffc00f08947 */ /* 0x004fea000383ffff */
[----:B------:R-:W-:Y:S05]  /*93b0*/  BRA `(.L_x_155) ;  /* 0xffffff98002c7947 */ /* 0x000fea000383ffff */
.L_x_52:
[----:B------:R-:W-:-:S07]  /*93c0*/  MOV R0, UR5 ;  /* 0x0000000500007c02 */ /* 0x000fce0008000f00 */
.L_x_156:
[----:B-1----:R1:W2:Y:S02]  /*93d0*/  SYNCS.PHASECHK.TRANS64.TRYWAIT P0, [R0+URZ], R3 ;  /* 0x00000003000075a7 */ /* 0x0022a400080011ff */
[----:B--2---:R-:W-:Y:S05]  /*93e0*/  @!P0 NANOSLEEP.SYNCS 0x989680 ;  /* 0x009896800000895d */ /* 0x004fea0003900000 */
[----:B------:R-:W2:Y:S02]  /*93f0*/  @!P0 SYNCS.PHASECHK.TRANS64 P0, [R0+URZ], R3 ;  /* 0x00000003000085a7 */ /* 0x000ea400080010ff */
[----:B--2---:R-:W-:Y:S05]  /*9400*/  @!P0 BRA `(.L_x_156) ;  /* 0xfffffffc00f08947 */ /* 0x004fea000383ffff */
[----:B------:R-:W-:Y:S05]  /*9410*/  BRA `(.L_x_157) ;  /* 0xffffff9800387947 */ /* 0x000fea000383ffff */
.L_x_53:
[----:B------:R-:W-:-:S07]  /*9420*/  MOV R0, UR5 ;  /* 0x0000000500007c02 */ /* 0x000fce0008000f00 */
.L_x_158:
[----:B-1----:R1:W2:Y:S02]  /*9430*/  SYNCS.PHASECHK.TRANS64.TRYWAIT P0, [R0+URZ], R3 ;  /* 0x00000003000075a7 */ /* 0x0022a400080011ff */
[----:B--2---:R-:W-:Y:S05]  /*9440*/  @!P0 NANOSLEEP.SYNCS 0x989680 ;  /* 0x009896800000895d */ /* 0x004fea0003900000 */
[----:B------:R-:W2:Y:S02]  /*9450*/  @!P0 SYNCS.PHASECHK.TRANS64 P0, [R0+URZ], R3 ;  /* 0x00000003000085a7 */ /* 0x000ea400080010ff */
[----:B--2---:R-:W-:Y:S05]  /*9460*/  @!P0 BRA `(.L_x_158) ;  /* 0xfffffffc00f08947 */ /* 0x004fea000383ffff */
[----:B------:R-:W-:Y:S05]  /*9470*/  BRA `(.L_x_159) ;  /* 0xffffff9800447947 */ /* 0x000fea000383ffff */
.L_x_54:
[----:B------:R-:W-:-:S07]  /*9480*/  MOV R0, UR5 ;  /* 0x0000000500007c02 */ /* 0x000fce0008000f00 */
.L_x_160:
[----:B-1----:R1:W2:Y:S02]  /*9490*/  SYNCS.PHASECHK.TRANS64.TRYWAIT P0, [R0+URZ], R3 ;  /* 0x00000003000075a7 */ /* 0x0022a400080011ff */
[----:B--2---:R-:W-:Y:S05]  /*94a0*/  @!P0 NANOSLEEP.SYNCS 0x989680 ;  /* 0x009896800000895d */ /* 0x004fea0003900000 */
[----:B------:R-:W2:Y:S02]  /*94b0*/  @!P0 SYNCS.PHASECHK.TRANS64 P0, [R0+URZ], R3 ;  /* 0x00000003000085a7 */ /* 0x000ea400080010ff */
[----:B--2---:R-:W-:Y:S05]  /*94c0*/  @!P0 BRA `(.L_x_160) ;  /* 0xfffffffc00f08947 */ /* 0x004fea000383ffff */
[----:B------:R-:W-:Y:S05]  /*94d0*/  BRA `(.L_x_161) ;  /* 0xffffff9800507947 */ /* 0x000fea000383ffff */
.L_x_57:
[----:B--2---:R2:W3:Y:S02]  /*94e0*/  SYNCS.PHASECHK.TRANS64.TRYWAIT P0, [R2+URZ+0x160], R4 ;  /* 0x00016004020075a7 */ /* 0x0044e400080011ff */
[----:B---3--:R-:W-:Y:S05]  /*94f0*/  @!P0 NANOSLEEP.SYNCS 0x989680 ;  /* 0x009896800000895d */ /* 0x008fea0003900000 */
[----:B------:R-:W3:Y:S02]  /*9500*/  @!P0 SYNCS.PHASECHK.TRANS64 P0, [R2+URZ+0x160], R4 ;  /* 0x00016004020085a7 */ /* 0x000ee400080010ff */
[----:B---3--:R-:W-:Y:S05]  /*9510*/  @!P0 BRA `(.L_x_57) ;  /* 0xfffffffc00f08947 */ /* 0x008fea000383ffff */
[----:B------:R-:W-:Y:S05]  /*9520*/  BRA `(.L_x_162) ;  /* 0xffffff9800ac7947 */ /* 0x000fea000383ffff */
.L_x_58:
[----:B------:R-:W-:-:S07]  /*9530*/  MOV R2, UR4 ;  /* 0x0000000400027c02 */ /* 0x000fce0008000f00 */
.L_x_163:
[----:B--2---:R2:W3:Y:S02]  /*9540*/  SYNCS.PHASECHK.TRANS64.TRYWAIT P0, [R2+URZ+0x110], R5 ;  /* 0x00011005020075a7 */ /* 0x0044e400080011ff */
[----:B---3--:R-:W-:Y:S05]  /*9550*/  @!P0 NANOSLEEP.SYNCS 0x989680 ;  /* 0x009896800000895d */ /* 0x008fea0003900000 */
[----:B------:R-:W3:Y:S02]  /*9560*/  @!P0 SYNCS.PHASECHK.TRANS64 P0, [R2+URZ+0x110], R5 ;  /* 0x00011005020085a7 */ /* 0x000ee400080010ff */
[----:B---3--:R-:W-:Y:S05]  /*9570*/  @!P0 BRA `(.L_x_163) ;  /* 0xfffffffc00f08947 */ /* 0x008fea000383ffff */
[----:B------:R-:W-:Y:S05]  /*9580*/  BRA `(.L_x_164) ;  /* 0xffffff9800bc7947 */ /* 0x000fea000383ffff */
.L_x_59:
[----:B--2---:R2:W3:Y:S02]  /*9590*/  SYNCS.PHASECHK.TRANS64.TRYWAIT P1, [R2+URZ+0x100], R4 ;  /* 0x00010004020075a7 */ /* 0x0044e400080211ff */
[----:B---3--:R-:W-:Y:S05]  /*95a0*/  @!P1 NANOSLEEP.SYNCS 0x989680 ;  /* 0x009896800000995d */ /* 0x008fea0003900000 */
[----:B------:R-:W3:Y:S02]  /*95b0*/  @!P1 SYNCS.PHASECHK.TRANS64 P1, [R2+URZ+0x100], R4 ;  /* 0x00010004020095a7 */ /* 0x000ee400080210ff */
[----:B---3--:R-:W-:Y:S05]  /*95c0*/  @!P1 BRA `(.L_x_59) ;  /* 0xfffffffc00f09947 */ /* 0x008fea000383ffff */
[----:B------:R-:W-:Y:S05]  /*95d0*/  BRA `(.L_x_165) ;  /* 0xffffff9800ec7947 */ /* 0x000fea000383ffff */
.L_x_62:
[----:B------:R-:W-:-:S07]  /*95e0*/  MOV R0, UR4 ;  /* 0x0000000400007c02 */ /* 0x000fce0008000f00 */
.L_x_166:
[----:B--2---:R2:W3:Y:S02]  /*95f0*/  SYNCS.PHASECHK.TRANS64.TRYWAIT P0, [R0+URZ+0x110], R2 ;  /* 0x00011002000075a7 */ /* 0x0044e400080011ff */
[----:B---3--:R-:W-:Y:S05]  /*9600*/  @!P0 NANOSLEEP.SYNCS 0x989680 ;  /* 0x009896800000895d */ /* 0x008fea0003900000 */
[----:B------:R-:W3:Y:S02]  /*9610*/  @!P0 SYNCS.PHASECHK.TRANS64 P0, [R0+URZ+0x110], R2 ;  /* 0x00011002000085a7 */ /* 0x000ee400080010ff */
[----:B---3--:R-:W-:Y:S05]  /*9620*/  @!P0 BRA `(.L_x_166) ;  /* 0xfffffffc00f08947 */ /* 0x008fea000383ffff */
[----:B------:R-:W-:Y:S05]  /*9630*/  BRA `(.L_x_61) ;  /* 0xffffff9c00407947 */ /* 0x000fea000383ffff */
.L_x_69:
[----:B-1----:R1:W2:Y:S02]  /*9640*/  SYNCS.PHASECHK.TRANS64.TRYWAIT P1, [R0+URZ+0x100], R2 ;  /* 0x00010002000075a7 */ /* 0x0022a400080211ff */
[----:B--2---:R-:W-:Y:S05]  /*9650*/  @!P1 NANOSLEEP.SYNCS 0x989680 ;  /* 0x009896800000995d */ /* 0x004fea0003900000 */
[----:B------:R-:W2:Y:S02]  /*9660*/  @!P1 SYNCS.PHASECHK.TRANS64 P1, [R0+URZ+0x100], R2 ;  /* 0x00010002000095a7 */ /* 0x000ea400080210ff */
[----:B--2---:R-:W-:Y:S05]  /*9670*/  @!P1 BRA `(.L_x_69) ;  /* 0xfffffffc00f09947 */ /* 0x004fea000383ffff */
[----:B------:R-:W-:Y:S05]  /*9680*/  BRA `(.L_x_167) ;  /* 0xffffffa000a47947 */ /* 0x000fea000383ffff */
.L_x_70:
[----:B------:R-:W-:-:S07]  /*9690*/  MOV R2, UR23 ;  /* 0x0000001700027c02 */ /* 0x000fce0008000f00 */
.L_x_168:
[----:B-1----:R1:W2:Y:S02]  /*96a0*/  SYNCS.PHASECHK.TRANS64.TRYWAIT P0, [R2+URZ+0x140], R0 ;  /* 0x00014000020075a7 */ /* 0x0022a400080011ff */
[----:B--2---:R-:W-:Y:S05]  /*96b0*/  @!P0 NANOSLEEP.SYNCS 0x989680 ;  /* 0x009896800000895d */ /* 0x004fea0003900000 */
[----:B------:R-:W2:Y:S02]  /*96c0*/  @!P0 SYNCS.PHASECHK.TRANS64 P0, [R2+URZ+0x140], R0 ;  /* 0x00014000020085a7 */ /* 0x000ea400080010ff */
[----:B--2---:R-:W-:Y:S05]  /*96d0*/  @!P0 BRA `(.L_x_168) ;  /* 0xfffffffc00f08947 */ /* 0x004fea000383ffff */
[----:B------:R-:W-:Y:S05]  /*96e0*/  BRA `(.L_x_169) ;  /* 0xffffffa000f07947 */ /* 0x000fea000383ffff */
.L_x_73:
[----:B------:R-:W-:Y:S07]  /*96f0*/  MOV R0, UR7 ;  /* 0x0000000700007c02 */ /* 0x000fee0008000f00 */
.L_x_170:
[----:B-1----:R1:W2:Y:S02]  /*9700*/  SYNCS.PHASECHK.TRANS64.TRYWAIT P0, [R0+URZ], R2 ;  /* 0x00000002000075a7 */ /* 0x0022a400080011ff */
[----:B--2---:R-:W-:Y:S05]  /*9710*/  @!P0 NANOSLEEP.SYNCS 0x989680 ;  /* 0x009896800000895d */ /* 0x004fea0003900000 */
[----:B------:R-:W2:Y:S02]  /*9720*/  @!P0 SYNCS.PHASECHK.TRANS64 P0, [R0+URZ], R2 ;  /* 0x00000002000085a7 */ /* 0x000ea400080010ff */
[----:B--2---:R-:W-:Y:S05]  /*9730*/  @!P0 BRA `(.L_x_170) ;  /* 0xfffffffc00f08947 */ /* 0x004fea000383ffff */
[----:B------:R-:W-:Y:S05]  /*9740*/  BRA `(.L_x_72) ;  /* 0xffffffa4000c7947 */ /* 0x000fea000383ffff */
.L_x_76:
[----:B------:R-:W-:-:S07]  /*9750*/  MOV R0, UR4 ;  /* 0x0000000400007c02 */ /* 0x000fce0008000f00 */
.L_x_171:
[----:B--2---:R2:W4:Y:S02]  /*9760*/  SYNCS.PHASECHK.TRANS64.TRYWAIT P0, [R0+URZ], R2 ;  /* 0x00000002000075a7 */ /* 0x00452400080011ff */
[----:B----4-:R-:W-:Y:S05]  /*9770*/  @!P0 NANOSLEEP.SYNCS 0x989680 ;  /* 0x009896800000895d */ /* 0x010fea0003900000 */
[----:B------:R-:W4:Y:S02]  /*9780*/  @!P0 SYNCS.PHASECHK.TRANS64 P0, [R0+URZ], R2 ;  /* 0x00000002000085a7 */ /* 0x000f2400080010ff */
[----:B----4-:R-:W-:Y:S05]  /*9790*/  @!P0 BRA `(.L_x_171) ;  /* 0xfffffffc00f08947 */ /* 0x010fea000383ffff */
[----:B------:R-:W-:Y:S05]  /*97a0*/  BRA `(.L_x_172) ;  /* 0xffffffa400c07947 */ /* 0x000fea000383ffff */
.L_x_77:
[----:B------:R-:W-:-:S07]  /*97b0*/  MOV R0, UR5 ;  /* 0x0000000500007c02 */ /* 0x000fce0008000f00 */
.L_x_173:
[----:B-1----:R1:W2:Y:S02]  /*97c0*/  SYNCS.PHASECHK.TRANS64.TRYWAIT P0, [R0+URZ], R3 ;  /* 0x00000003000075a7 */ /* 0x0022a400080011ff */
[----:B--2---:R-:W-:Y:S05]  /*97d0*/  @!P0 NANOSLEEP.SYNCS 0x989680 ;  /* 0x009896800000895d */ /* 0x004fea0003900000 */
[----:B------:R-:W2:Y:S02]  /*97e0*/  @!P0 SYNCS.PHASECHK.TRANS64 P0, [R0+URZ], R3 ;  /* 0x00000003000085a7 */ /* 0x000ea400080010ff */
[----:B--2---:R-:W-:Y:S05]  /*97f0*/  @!P0 BRA `(.L_x_173) ;  /* 0xfffffffc00f08947 */ /* 0x004fea000383ffff */
[----:B------:R-:W-:Y:S05]  /*9800*/  BRA `(.L_x_174) ;  /* 0xffffffa400cc7947 */ /* 0x000fea000383ffff */
.L_x_78:
[----:B------:R-:W-:-:S07]  /*9810*/  MOV R0, UR5 ;  /* 0x0000000500007c02 */ /* 0x000fce0008000f00 */
.L_x_175:
[----:B-1----:R1:W2:Y:S02]  /*9820*/  SYNCS.PHASECHK.TRANS64.TRYWAIT P0, [R0+URZ], R3 ;  /* 0x00000003000075a7 */ /* 0x0022a400080011ff */
[----:B--2---:R-:W-:Y:S05]  /*9830*/  @!P0 NANOSLEEP.SYNCS 0x989680 ;  /* 0x009896800000895d */ /* 0x004fea0003900000 */
[----:B------:R-:W2:Y:S02]  /*9840*/  @!P0 SYNCS.PHASECHK.TRANS64 P0, [R0+URZ], R3 ;  /* 0x00000003000085a7 */ /* 0x000ea400080010ff */
[----:B--2---:R-:W-:Y:S05]  /*9850*/  @!P0 BRA `(.L_x_175) ;  /* 0xfffffffc00f08947 */ /* 0x004fea000383ffff */
[----:B------:R-:W-:Y:S05]  /*9860*/  BRA `(.L_x_176) ;  /* 0xffffffa400d87947 */ /* 0x000fea000383ffff */
.L_x_79:
[----:B-1----:R-:W-:-:S07]  /*9870*/  MOV R0, UR4 ;  /* 0x0000000400007c02 */ /* 0x002fce0008000f00 */
.L_x_177:
[----:B-1----:R1:W2:Y:S02]  /*9880*/  SYNCS.PHASECHK.TRANS64.TRYWAIT P0, [R0+URZ], R2 ;  /* 0x00000002000075a7 */ /* 0x0022a400080011ff */
[----:B--2---:R-:W-:Y:S05]  /*9890*/  @!P0 NANOSLEEP.SYNCS 0x989680 ;  /* 0x009896800000895d */ /* 0x004fea0003900000 */
[----:B------:R-:W2:Y:S02]  /*98a0*/  @!P0 SYNCS.PHASECHK.TRANS64 P0, [R0+URZ], R2 ;  /* 0x00000002000085a7 */ /* 0x000ea400080010ff */
[----:B--2---:R-:W-:Y:S05]  /*98b0*/  @!P0 BRA `(.L_x_177) ;  /* 0xfffffffc00f08947 */ /* 0x004fea000383ffff */
[----:B------:R-:W-:Y:S05]  /*98c0*/  BRA `(.L_x_178) ;  /* 0xffffffa400e47947 */ /* 0x000fea000383ffff */
.L_x_84:
[----:B--2---:R2:W3:Y:S02]  /*98d0*/  SYNCS.PHASECHK.TRANS64.TRYWAIT P0, [R8+URZ+0x100], R0 ;  /* 0x00010000080075a7 */ /* 0x0044e400080011ff */
[----:B---3--:R-:W-:Y:S05]  /*98e0*/  @!P0 NANOSLEEP.SYNCS 0x989680 ;  /* 0x009896800000895d */ /* 0x008fea0003900000 */
[----:B------:R-:W3:Y:S02]  /*98f0*/  @!P0 SYNCS.PHASECHK.TRANS64 P0, [R8+URZ+0x100], R0 ;  /* 0x00010000080085a7 */ /* 0x000ee400080010ff */
[----:B---3--:R-:W-:Y:S05]  /*9900*/  @!P0 BRA `(.L_x_84) ;  /* 0xfffffffc00f08947 */ /* 0x008fea000383ffff */
[----:B------:R-:W-:Y:S05]  /*9910*/  BRA `(.L_x_179) ;  /* 0xffffffac00147947 */ /* 0x000fea000383ffff */
.L_x_87:
[----:B--2---:R-:W-:Y:S07]  /*9920*/  MOV R0, UR21 ;  /* 0x0000001500007c02 */ /* 0x004fee0008000f00 */
.L_x_180:
[----:B--2---:R2:W3:Y:S02]  /*9930*/  SYNCS.PHASECHK.TRANS64.TRYWAIT P1, [R0+URZ+0xf8], R2 ;  /* 0x0000f802000075a7 */ /* 0x0044e400080211ff */
[----:B---3--:R-:W-:Y:S05]  /*9940*/  @!P1 NANOSLEEP.SYNCS 0x989680 ;  /* 0x009896800000995d */ /* 0x008fea0003900000 */
[----:B------:R-:W3:Y:S02]  /*9950*/  @!P1 SYNCS.PHASECHK.TRANS64 P1, [R0+URZ+0xf8], R2 ;  /* 0x0000f802000095a7 */ /* 0x000ee400080210ff */
[----:B---3--:R-:W-:Y:S05]  /*9960*/  @!P1 BRA `(.L_x_180) ;  /* 0xfffffffc00f09947 */ /* 0x008fea000383ffff */
[----:B------:R-:W-:Y:S05]  /*9970*/  BRA `(.L_x_86) ;  /* 0xffffffb000907947 */ /* 0x000fea000383ffff */
.L_x_90:
[----:B--2---:R-:W-:Y:S07]  /*9980*/  MOV R0, UR21 ;  /* 0x0000001500007c02 */ /* 0x004fee0008000f00 */
.L_x_181:
[----:B--2---:R2:W3:Y:S02]  /*9990*/  SYNCS.PHASECHK.TRANS64.TRYWAIT P0, [R0+URZ+0xd8], R4 ;  /* 0x0000d804000075a7 */ /* 0x0044e400080011ff */
[----:B---3--:R-:W-:Y:S05]  /*99a0*/  @!P0 NANOSLEEP.SYNCS 0x989680 ;  /* 0x009896800000895d */ /* 0x008fea0003900000 */
[----:B------:R-:W3:Y:S02]  /*99b0*/  @!P0 SYNCS.PHASECHK.TRANS64 P0, [R0+URZ+0xd8], R4 ;  /* 0x0000d804000085a7 */ /* 0x000ee400080010ff */
[----:B---3--:R-:W-:Y:S05]  /*99c0*/  @!P0 BRA `(.L_x_181) ;  /* 0xfffffffc00f08947 */ /* 0x008fea000383ffff */
[----:B------:R-:W-:Y:S05]  /*99d0*/  BRA `(.L_x_182) ;  /* 0xffffffb000e87947 */ /* 0x000fea000383ffff */
.L_x_91:
[----:B------:R-:W-:Y:S07]  /*99e0*/  MOV R0, UR21 ;  /* 0x0000001500007c02 */ /* 0x000fee0008000f00 */
.L_x_183:
[----:B--2---:R2:W3:Y:S02]  /*99f0*/  SYNCS.PHASECHK.TRANS64.TRYWAIT P0, [R0+URZ+0xe0], R4 ;  /* 0x0000e004000075a7 */ /* 0x0044e400080011ff */
[----:B---3--:R-:W-:Y:S05]  /*9a00*/  @!P0 NANOSLEEP.SYNCS 0x989680 ;  /* 0x009896800000895d */ /* 0x008fea0003900000 */
[----:B------:R-:W3:Y:S02]  /*9a10*/  @!P0 SYNCS.PHASECHK.TRANS64 P0, [R0+URZ+0xe0], R4 ;  /* 0x0000e004000085a7 */ /* 0x000ee400080010ff */
[----:B---3--:R-:W-:Y:S05]  /*9a20*/  @!P0 BRA `(.L_x_183) ;  /* 0xfffffffc00f08947 */ /* 0x008fea000383ffff */
[----:B------:R-:W-:Y:S05]  /*9a30*/  BRA `(.L_x_184) ;  /* 0xffffffb400287947 */ /* 0x000fea000383ffff */
.L_x_92:
[----:B------:R-:W-:Y:S07]  /*9a40*/  MOV R0, UR21 ;  /* 0x0000001500007c02 */ /* 0x000fee0008000f00 */
.L_x_185:
[----:B--2---:R2:W3:Y:S02]  /*9a50*/  SYNCS.PHASECHK.TRANS64.TRYWAIT P0, [R0+URZ+0xe8], R4 ;  /* 0x0000e804000075a7 */ /* 0x0044e400080011ff */
[----:B---3--:R-:W-:Y:S05]  /*9a60*/  @!P0 NANOSLEEP.SYNCS 0x989680 ;  /* 0x009896800000895d */ /* 0x008fea0003900000 */
[----:B------:R-:W3:Y:S02]  /*9a70*/  @!P0 SYNCS.PHASECHK.TRANS64 P0, [R0+URZ+0xe8], R4 ;  /* 0x0000e804000085a7 */ /* 0x000ee400080010ff */
[----:B---3--:R-:W-:Y:S05]  /*9a80*/  @!P0 BRA `(.L_x_185) ;  /* 0xfffffffc00f08947 */ /* 0x008fea000383ffff */
[----:B------:R-:W-:Y:S05]  /*9a90*/  BRA `(.L_x_186) ;  /* 0xffffffb400747947 */ /* 0x000fea000383ffff */
.L_x_94:
[----:B------:R-:W-:-:S07]  /*9aa0*/  MOV R0, UR21 ;  /* 0x0000001500007c02 */ /* 0x000fce0008000f00 */
.L_x_187:
[----:B---3--:R3:W4:Y:S02]  /*9ab0*/  SYNCS.PHASECHK.TRANS64.TRYWAIT P0, [R0+URZ+0xd8], R2 ;  /* 0x0000d802000075a7 */ /* 0x00872400080011ff */
[----:B----4-:R-:W-:Y:S05]  /*9ac0*/  @!P0 NANOSLEEP.SYNCS 0x989680 ;  /* 0x009896800000895d */ /* 0x010fea0003900000 */
[----:B------:R-:W4:Y:S02]  /*9ad0*/  @!P0 SYNCS.PHASECHK.TRANS64 P0, [R0+URZ+0xd8], R2 ;  /* 0x0000d802000085a7 */ /* 0x000f2400080010ff */
[----:B----4-:R-:W-:Y:S05]  /*9ae0*/  @!P0 BRA `(.L_x_187) ;  /* 0xfffffffc00f08947 */ /* 0x010fea000383ffff */
[----:B------:R-:W-:Y:S05]  /*9af0*/  BRA `(.L_x_188) ;  /* 0xffffffb400ec7947 */ /* 0x000fea000383ffff */
.L_x_95:
[----:B---3--:R-:W-:-:S07]  /*9b00*/  MOV R0, UR21 ;  /* 0x0000001500007c02 */ /* 0x008fce0008000f00 */
.L_x_189:
[----:B---3--:R3:W4:Y:S02]  /*9b10*/  SYNCS.PHASECHK.TRANS64.TRYWAIT P0, [R0+URZ+0xe0], R2 ;  /* 0x0000e002000075a7 */ /* 0x00872400080011ff */
[----:B----4-:R-:W-:Y:S05]  /*9b20*/  @!P0 NANOSLEEP.SYNCS 0x989680 ;  /* 0x009896800000895d */ /* 0x010fea0003900000 */
[----:B------:R-:W4:Y:S02]  /*9b30*/  @!P0 SYNCS.PHASECHK.TRANS64 P0, [R0+URZ+0xe0], R2 ;  /* 0x0000e002000085a7 */ /* 0x000f2400080010ff */
[----:B----4-:R-:W-:Y:S05]  /*9b40*/  @!P0 BRA `(.L_x_189) ;  /* 0xfffffffc00f08947 */ /* 0x010fea000383ffff */
[----:B------:R-:W-:Y:S05]  /*9b50*/  BRA `(.L_x_190) ;  /* 0xffffffb400dc7947 */ /* 0x000fea000383ffff */
.L_x_97:
[----:B-1----:R1:W2:Y:S02]  /*9b60*/  SYNCS.PHASECHK.TRANS64.TRYWAIT P0, [R8+URZ+0x100], R0 ;  /* 0x00010000080075a7 */ /* 0x0022a400080011ff */
[----:B--2---:R-:W-:Y:S05]  /*9b70*/  @!P0 NANOSLEEP.SYNCS 0x989680 ;  /* 0x009896800000895d */ /* 0x004fea0003900000 */
[----:B------:R-:W2:Y:S02]  /*9b80*/  @!P0 SYNCS.PHASECHK.TRANS64 P0, [R8+URZ+0x100], R0 ;  /* 0x00010000080085a7 */ /* 0x000ea400080010ff */
[----:B--2---:R-:W-:Y:S05]  /*9b90*/  @!P0 BRA `(.L_x_97) ;  /* 0xfffffffc00f08947 */ /* 0x004fea000383ffff */
[----:B------:R-:W-:Y:S05]  /*9ba0*/  BRA `(.L_x_191) ;  /* 0xffffffb800a07947 */ /* 0x000fea000383ffff */
.L_x_107:
[----:B-1----:R1:W2:Y:S02]  /*9bb0*/  SYNCS.PHASECHK.TRANS64.TRYWAIT P1, [R3+URZ+0xc0], R0 ;  /* 0x0000c000030075a7 */ /* 0x0022a400080211ff */
[----:B--2---:R-:W-:Y:S05]  /*9bc0*/  @!P1 NANOSLEEP.SYNCS 0x989680 ;  /* 0x009896800000995d */ /* 0x004fea0003900000 */
[----:B------:R-:W2:Y:S02]  /*9bd0*/  @!P1 SYNCS.PHASECHK.TRANS64 P1, [R3+URZ+0xc0], R0 ;  /* 0x0000c000030095a7 */ /* 0x000ea400080210ff */
[----:B--2---:R-:W-:Y:S05]  /*9be0*/  @!P1 BRA `(.L_x_107) ;  /* 0xfffffffc00f09947 */ /* 0x004fea000383ffff */
[----:B------:R-:W-:Y:S05]  /*9bf0*/  BRA `(.L_x_106) ;  /* 0xffffffc800087947 */ /* 0x000fea000383ffff */
.L_x_109:
[----:B-1----:R1:W2:Y:S02]  /*9c00*/  SYNCS.PHASECHK.TRANS64.TRYWAIT P0, [R42+URZ+0x120], R4 ;  /* 0x000120042a0075a7 */ /* 0x0022a400080011ff */
[----:B--2---:R-:W-:Y:S05]  /*9c10*/  @!P0 NANOSLEEP.SYNCS 0x989680 ;  /* 0x009896800000895d */ /* 0x004fea0003900000 */
[----:B------:R-:W2:Y:S02]  /*9c20*/  @!P0 SYNCS.PHASECHK.TRANS64 P0, [R42+URZ+0x120], R4 ;  /* 0x000120042a0085a7 */ /* 0x000ea400080010ff */
[----:B--2---:R-:W-:Y:S05]  /*9c30*/  @!P0 BRA `(.L_x_109) ;  /* 0xfffffffc00f08947 */ /* 0x004fea000383ffff */
[----:B------:R-:W-:Y:S05]  /*9c40*/  BRA `(.L_x_108) ;  /* 0xffffffc8005c7947 */ /* 0x000fea000383ffff */
.L_x_119:
[----:B-1----:R1:W2:Y:S02]  /*9c50*/  SYNCS.PHASECHK.TRANS64.TRYWAIT P0, [R4+URZ+0xc0], R3 ;  /* 0x0000c003040075a7 */ /* 0x0022a400080011ff */
[----:B--2---:R-:W-:Y:S05]  /*9c60*/  @!P0 NANOSLEEP.SYNCS 0x989680 ;  /* 0x009896800000895d */ /* 0x004fea0003900000 */
[----:B------:R-:W2:Y:S02]  /*9c70*/  @!P0 SYNCS.PHASECHK.TRANS64 P0, [R4+URZ+0xc0], R3 ;  /* 0x0000c003040085a7 */ /* 0x000ea400080010ff */
[----:B--2---:R-:W-:Y:S05]  /*9c80*/  @!P0 BRA `(.L_x_119) ;  /* 0xfffffffc00f08947 */ /* 0x004fea000383ffff */
[----:B------:R-:W-:Y:S05]  /*9c90*/  BRA `(.L_x_118) ;  /* 0xffffffd400747947 */ /* 0x000fea000383ffff */
.L_x_129:
[----:B-1----:R1:W2:Y:S02]  /*9ca0*/  SYNCS.PHASECHK.TRANS64.TRYWAIT P0, [R3+URZ+0xc0], R5 ;  /* 0x0000c005030075a7 */ /* 0x0022a400080011ff */
[----:B--2---:R-:W-:Y:S05]  /*9cb0*/  @!P0 NANOSLEEP.SYNCS 0x989680 ;  /* 0x009896800000895d */ /* 0x004fea0003900000 */
[----:B------:R-:W2:Y:S02]  /*9cc0*/  @!P0 SYNCS.PHASECHK.TRANS64 P0, [R3+URZ+0xc0], R5 ;  /* 0x0000c005030085a7 */ /* 0x000ea400080010ff */
[----:B--2---:R-:W-:Y:S05]  /*9cd0*/  @!P0 BRA `(.L_x_129) ;  /* 0xfffffffc00f08947 */ /* 0x004fea000383ffff */
[----:B------:R-:W-:Y:S05]  /*9ce0*/  BRA `(.L_x_128) ;  /* 0xffffffe000ec7947 */ /* 0x000fea000383ffff */
        .weak           $__internal_0_$__cuda_sm10x_tcgen05_guardrail_trap_col_being_dealloced_not_returned_by_alloc
        .type           $__internal_0_$__cuda_sm10x_tcgen05_guardrail_trap_col_being_dealloced_not_returned_by_alloc,@function
        .size           $__internal_0_$__cuda_sm10x_tcgen05_guardrail_trap_col_being_dealloced_not_returned_by_alloc,($__internal_1_$__cuda_sm10x_tcgen05_guardrail_trap_phase_invalid_during_alloc - $__internal_0_$__cuda_sm10x_tcgen05_guardrail_trap_col_being_dealloced_not_returned_by_alloc)
$__internal_0_$__cuda_sm10x_tcgen05_guardrail_trap_col_being_dealloced_not_returned_by_alloc:
[----:B------:R-:W-:Y:S05]  /*9cf0*/  BPT.TRAP 0x1 ;  /* 0x000000040000795c */ /* 0x000fea0000300000 */
[----:B------:R-:W-:-:S04]  /*9d00*/  HFMA2 R3, -RZ, RZ, 0, 0 ;  /* 0x00000000ff037431 */ /* 0x000fc800000001ff */
[----:B------:R-:W-:Y:S05]  /*9d10*/  RET.REL.NODEC R2 `(_ZN7cutlass13device_kernelINS_4gemm6kernel13GemmUniversalIN4cute5tupleIJiiiiEEENS1_10collective13CollectiveMmaINS1_35MainloopSm100TmaUmmaWarpSpecializedILi12ELi2ELi4ENS5_IJNS4_1CILi2EEENSA_ILi1EEESC_EEEEENS5_IJNSA_ILi64EEENSA_ILi192EEESF_EEEaNS5_IJlSC_lEEEaSI_NS4_8TiledMMAINS4_8MMA_AtomIJNS4_15SM100_MMA_S8_SSIaaiLi64ELi192ELNS4_4UMMA5MajorE0ELSN_0ELNSM_8SaturateE0EEEEEENS4_6LayoutINS5_IJSC_SC_SC_EEENS5_IJNSA_ILi0EEEST_ST_EEEEENS5_IJNS4_10UnderscoreESW_SW_EEEEENS4_13SM90_TMA_LOADENS4_14ComposedLayoutINS4_7SwizzleILi2ELi4ELi3EEENS4_18smem_ptr_flag_bitsILi8EEENSR_INS5_IJNSA_ILi8EEESF_EEENS5_IJSF_SC_EEEEEEEvNS4_8identityENS4_23SM90_TMA_LOAD_MULTICASTES19_vS1A_EENS_8epilogue10collective18CollectiveEpilogueINS1D_23Sm100TmaWarpSpecializedILi3ELi2ELi32ELb0ELb0EEEJSH_NS5_IJNSR_ISF_SC_EES1I_EEEaSI_aSI_NS1D_6fusion15FusionCallbacksIS1H_NS1K_17LinearCombinationIaiaiLNS_15FloatRoundStyleE2EEESH_S1J_JEEENS4_5SM1004TMEM4LOAD26SM100_TMEM_LOAD_16dp32b32xESZ_S19_NS4_39AutoVectorizingCopyWithAssumedAlignmentILi128EEENS4_14SM90_TMA_STOREES19_S1V_S1V_EEEvvEEEEvNT_6ParamsE) ;  /* 0xffffff6002b87950 */ /* 0x000fea0003c3ffff */
        .weak           $__internal_1_$__cuda_sm10x_tcgen05_guardrail_trap_phase_invalid_during_alloc
        .type           $__internal_1_$__cuda_sm10x_tcgen05_guardrail_trap_phase_invalid_during_alloc,@function
        .size           $__internal_1_$__cuda_sm10x_tcgen05_guardrail_trap_phase_invalid_during_alloc,($__internal_2_$__cuda_sm10x_tcgen05_guardrail_trap_unallocated_columns_being_dealloced - $__internal_1_$__cuda_sm10x_tcgen05_guardrail_trap_phase_invalid_during_alloc)
$__internal_1_$__cuda_sm10x_tcgen05_guardrail_trap_phase_invalid_during_alloc:
[----:B------:R-:W-:Y:S05]  /*9d20*/  BPT.TRAP 0x1 ;  /* 0x000000040000795c */ /* 0x000fea0000300000 */
[----:B------:R-:W-:-:S04]  /*9d30*/  MOV R5, 0x0 ;  /* 0x0000000000057802 */ /* 0x000fc80000000f00 */
[----:B------:R-:W-:Y:S05]  /*9d40*/  RET.REL.NODEC R4 `(_ZN7cutlass13device_kernelINS_4gemm6kernel13GemmUniversalIN4cute5tupleIJiiiiEEENS1_10collective13CollectiveMmaINS1_35MainloopSm100TmaUmmaWarpSpecializedILi12ELi2ELi4ENS5_IJNS4_1CILi2EEENSA_ILi1EEESC_EEEEENS5_IJNSA_ILi64EEENSA_ILi192EEESF_EEEaNS5_IJlSC_lEEEaSI_NS4_8TiledMMAINS4_8MMA_AtomIJNS4_15SM100_MMA_S8_SSIaaiLi64ELi192ELNS4_4UMMA5MajorE0ELSN_0ELNSM_8SaturateE0EEEEEENS4_6LayoutINS5_IJSC_SC_SC_EEENS5_IJNSA_ILi0EEEST_ST_EEEEENS5_IJNS4_10UnderscoreESW_SW_EEEEENS4_13SM90_TMA_LOADENS4_14ComposedLayoutINS4_7SwizzleILi2ELi4ELi3EEENS4_18smem_ptr_flag_bitsILi8EEENSR_INS5_IJNSA_ILi8EEESF_EEENS5_IJSF_SC_EEEEEEEvNS4_8identityENS4_23SM90_TMA_LOAD_MULTICASTES19_vS1A_EENS_8epilogue10collective18CollectiveEpilogueINS1D_23Sm100TmaWarpSpecializedILi3ELi2ELi32ELb0ELb0EEEJSH_NS5_IJNSR_ISF_SC_EES1I_EEEaSI_aSI_NS1D_6fusion15FusionCallbacksIS1H_NS1K_17LinearCombinationIaiaiLNS_15FloatRoundStyleE2EEESH_S1J_JEEENS4_5SM1004TMEM4LOAD26SM100_TMEM_LOAD_16dp32b32xESZ_S19_NS4_39AutoVectorizingCopyWithAssumedAlignmentILi128EEENS4_14SM90_TMA_STOREES19_S1V_S1V_EEEvvEEEEvNT_6ParamsE) ;  /* 0xffffff6004ac7950 */ /* 0x000fea0003c3ffff */
        .weak           $__internal_2_$__cuda_sm10x_tcgen05_guardrail_trap_unallocated_columns_being_dealloced
        .type           $__internal_2_$__cuda_sm10x_tcgen05_guardrail_trap_unallocated_columns_being_dealloced,@function
        .size           $__internal_2_$__cuda_sm10x_tcgen05_guardrail_trap_unallocated_columns_being_dealloced,(.L_x_193 - $__internal_2_$__cuda_sm10x_tcgen05_guardrail_trap_unallocated_columns_being_dealloced)
$__internal_2_$__cuda_sm10x_tcgen05_guardrail_trap_unallocated_columns_being_dealloced:
[----:B------:R-:W-:Y:S05]  /*9d50*/  BPT.TRAP 0x1 ;  /* 0x000000040000795c */ /* 0x000fea0000300000 */
[----:B------:R-:W-:-:S04]  /*9d60*/  HFMA2 R3, -RZ, RZ, 0, 0 ;  /* 0x00000000ff037431 */ /* 0x000fc800000001ff */
[----:B------:R-:W-:Y:S05]  /*9d70*/  RET.REL.NODEC R2 `(_ZN7cutlass13device_kernelINS_4gemm6kernel13GemmUniversalIN4cute5tupleIJiiiiEEENS1_10collective13CollectiveMmaINS1_35MainloopSm100TmaUmmaWarpSpecializedILi12ELi2ELi4ENS5_IJNS4_1CILi2EEENSA_ILi1EEESC_EEEEENS5_IJNSA_ILi64EEENSA_ILi192EEESF_EEEaNS5_IJlSC_lEEEaSI_NS4_8TiledMMAINS4_8MMA_AtomIJNS4_15SM100_MMA_S8_SSIaaiLi64ELi192ELNS4_4UMMA5MajorE0ELSN_0ELNSM_8SaturateE0EEEEEENS4_6LayoutINS5_IJSC_SC_SC_EEENS5_IJNSA_ILi0EEEST_ST_EEEEENS5_IJNS4_10UnderscoreESW_SW_EEEEENS4_13SM90_TMA_LOADENS4_14ComposedLayoutINS4_7SwizzleILi2ELi4ELi3EEENS4_18smem_ptr_flag_bitsILi8EEENSR_INS5_IJNSA_ILi8EEESF_EEENS5_IJSF_SC_EEEEEEEvNS4_8identityENS4_23SM90_TMA_LOAD_MULTICASTES19_vS1A_EENS_8epilogue10collective18CollectiveEpilogueINS1D_23Sm100TmaWarpSpecializedILi3ELi2ELi32ELb0ELb0EEEJSH_NS5_IJNSR_ISF_SC_EES1I_EEEaSI_aSI_NS1D_6fusion15FusionCallbacksIS1H_NS1K_17LinearCombinationIaiaiLNS_15FloatRoundStyleE2EEESH_S1J_JEEENS4_5SM1004TMEM4LOAD26SM100_TMEM_LOAD_16dp32b32xESZ_S19_NS4_39AutoVectorizingCopyWithAssumedAlignmentILi128EEENS4_14SM90_TMA_STOREES19_S1V_S1V_EEEvvEEEEvNT_6ParamsE) ;  /* 0xffffff6002a07950 */ /* 0x000fea0003c3ffff */
.L_x_192:
[----:B------:R-:W-:-:S00]  /*9d80*/  BRA `(.L_x_192) ;  /* 0xfffffffc00fc7947 */ /* 0x000fc0000383ffff */
[----:B------:R-:W-:-:S00]  /*9d90*/  NOP ;  /* 0x0000000000007918 */ /* 0x000fc00000000000 */
        /* <DEDUP_REMOVED lines=14> */
.L_x_193:


//--------------------- .nv.global.init           --------------------------
	.section	.nv.global.init,"aw",@progbits
.nv.global.init:
	.type		$str$27,@object
	.size		$str$27,($str$28 - $str$27)
$str$27:
        /*0000*/ 	.byte	0x28, 0x61, 0x64, 0x64, 0x72, 0x65, 0x73, 0x73, 0x20, 0x26, 0x20, 0x6d, 0x61, 0x73, 0x6b, 0x29
        /*0010*/ 	.byte	0x20, 0x3d, 0x3d, 0x20, 0x30, 0x00
	.type		$str$28,@object
	.size		$str$28,($str$26 - $str$28)
$str$28:
        /*0016*/ 	.byte	0x2f, 0x74, 0x6d, 0x70, 0x2f, 0x63, 0x75, 0x74, 0x6c, 0x61, 0x73, 0x73, 0x5f, 0x73, 0x77, 0x65
        /*0026*/ 	.byte	0x65, 0x70, 0x5f, 0x73, 0x72, 0x63, 0x2f, 0x69, 0x6e, 0x63, 0x6c, 0x75, 0x64, 0x65, 0x2f, 0x63
        /*0036*/ 	.byte	0x75, 0x74, 0x65, 0x2f, 0x70, 0x6f, 0x69, 0x6e, 0x74, 0x65, 0x72, 0x5f, 0x66, 0x6c, 0x61, 0x67
        /*0046*/ 	.byte	0x67, 0x65, 0x64, 0x2e, 0x68, 0x70, 0x70, 0x00
	.type		$str$26,@object
	.size		$str$26,($str$25 - $str$26)
$str$26:
        /*004e*/ 	.byte	0x2f, 0x74, 0x6d, 0x70, 0x2f, 0x63, 0x75, 0x74, 0x6c, 0x61, 0x73, 0x73, 0x5f, 0x73, 0x77, 0x65
        /*005e*/ 	.byte	0x65, 0x70, 0x5f, 0x73, 0x72, 0x63, 0x2f, 0x69, 0x6e, 0x63, 0x6c, 0x75, 0x64, 0x65, 0x2f, 0x63
        /*006e*/ 	.byte	0x75, 0x74, 0x65, 0x2f, 0x61, 0x74, 0x6f, 0x6d, 0x2f, 0x63, 0x6f, 0x70, 0x79, 0x5f, 0x74, 0x72
        /*007e*/ 	.byte	0x61, 0x69, 0x74, 0x73, 0x5f, 0x73, 0x6d, 0x31, 0x30, 0x30, 0x2e, 0x68, 0x70, 0x70, 0x00
	.type		$str$25,@object
	.size		$str$25,(__unnamed_1 - $str$25)
$str$25:
        /*008d*/ 	.byte	0x28, 0x28, 0x75, 0x69, 0x6e, 0x74, 0x33, 0x32, 0x5f, 0x74, 0x28, 0x74, 0x68, 0x72, 0x65, 0x61
        /*009d*/ 	.byte	0x64, 0x49, 0x64, 0x78, 0x2e, 0x78, 0x29, 0x20, 0x2f, 0x20, 0x33, 0x32, 0x29, 0x20, 0x25, 0x20
        /*00ad*/ 	.byte	0x34, 0x29, 0x20, 0x3d, 0x3d, 0x20, 0x28, 0x28, 0x28, 0x74, 0x6d, 0x65, 0x6d, 0x5f, 0x61, 0x64
        /*00bd*/ 	.byte	0x64, 0x72, 0x20, 0x3e, 0x3e, 0x20, 0x31, 0x36, 0x29, 0x20, 0x2f, 0x20, 0x33, 0x32, 0x29, 0x20
        /*00cd*/ 	.byte	0x25, 0x20, 0x34, 0x29, 0x00
	.type		__unnamed_1,@object
	.size		__unnamed_1,(__unnamed_2 - __unnamed_1)
__unnamed_1:
        /*00d2*/ 	.byte	0x61, 0x75, 0x74, 0x6f, 0x20, 0x63, 0x75, 0x74, 0x65, 0x3a, 0x3a, 0x61, 0x73, 0x5f, 0x70, 0x6f
        /* <DEDUP_REMOVED lines=24> */
        /*0262*/ 	.byte	0x00
	.type		__unnamed_2,@object
	.size		__unnamed_2,(__unnamed_3 - __unnamed_2)
__unnamed_2:
        /* <DEDUP_REMOVED lines=26> */
	.type		__unnamed_3,@object
	.size		__unnamed_3,(.L_3 - __unnamed_3)
__unnamed_3:
        /* <DEDUP_REMOVED lines=41> */
.L_3:


//--------------------- .nv.shared._ZN7cutlass13device_kernelINS_4gemm6kernel13GemmUniversalIN4cute5tupleIJiiiiEEENS1_10collective13CollectiveMmaINS1_35MainloopSm100TmaUmmaWarpSpecializedILi12ELi2ELi4ENS5_IJNS4_1CILi2EEENSA_ILi1EEESC_EEEEENS5_IJNSA_ILi64EEENSA_ILi192EEESF_EEEaNS5_IJlSC_lEEEaSI_NS4_8TiledMMAINS4_8MMA_AtomIJNS4_15SM100_MMA_S8_SSIaaiLi64ELi192ELNS4_4UMMA5MajorE0ELSN_0ELNSM_8SaturateE0EEEEEENS4_6LayoutINS5_IJSC_SC_SC_EEENS5_IJNSA_ILi0EEEST_ST_EEEEENS5_IJNS4_10UnderscoreESW_SW_EEEEENS4_13SM90_TMA_LOADENS4_14ComposedLayoutINS4_7SwizzleILi2ELi4ELi3EEENS4_18smem_ptr_flag_bitsILi8EEENSR_INS5_IJNSA_ILi8EEESF_EEENS5_IJSF_SC_EEEEEEEvNS4_8identityENS4_23SM90_TMA_LOAD_MULTICASTES19_vS1A_EENS_8epilogue10collective18CollectiveEpilogueINS1D_23Sm100TmaWarpSpecializedILi3ELi2ELi32ELb0ELb0EEEJSH_NS5_IJNSR_ISF_SC_EES1I_EEEaSI_aSI_NS1D_6fusion15FusionCallbacksIS1H_NS1K_17LinearCombinationIaiaiLNS_15FloatRoundStyleE2EEESH_S1J_JEEENS4_5SM1004TMEM4LOAD26SM100_TMEM_LOAD_16dp32b32xESZ_S19_NS4_39AutoVectorizingCopyWithAssumedAlignmentILi128EEENS4_14SM90_TMA_STOREES19_S1V_S1V_EEEvvEEEEvNT_6ParamsE --------------------------
	.section	.nv.shared._ZN7cutlass13device_kernelINS_4gemm6kernel13GemmUniversalIN4cute5tupleIJiiiiEEENS1_10collective13CollectiveMmaINS1_35MainloopSm100TmaUmmaWarpSpecializedILi12ELi2ELi4ENS5_IJNS4_1CILi2EEENSA_ILi1EEESC_EEEEENS5_IJNSA_ILi64EEENSA_ILi192EEESF_EEEaNS5_IJlSC_lEEEaSI_NS4_8TiledMMAINS4_8MMA_AtomIJNS4_15SM100_MMA_S8_SSIaaiLi64ELi192ELNS4_4UMMA5MajorE0ELSN_0ELNSM_8SaturateE0EEEEEENS4_6LayoutINS5_IJSC_SC_SC_EEENS5_IJNSA_ILi0EEEST_ST_EEEEENS5_IJNS4_10UnderscoreESW_SW_EEEEENS4_13SM90_TMA_LOADENS4_14ComposedLayoutINS4_7SwizzleILi2ELi4ELi3EEENS4_18smem_ptr_flag_bitsILi8EEENSR_INS5_IJNSA_ILi8EEESF_EEENS5_IJSF_SC_EEEEEEEvNS4_8identityENS4_23SM90_TMA_LOAD_MULTICASTES19_vS1A_EENS_8epilogue10collective18CollectiveEpilogueINS1D_23Sm100TmaWarpSpecializedILi3ELi2ELi32ELb0ELb0EEEJSH_NS5_IJNSR_ISF_SC_EES1I_EEEaSI_aSI_NS1D_6fusion15FusionCallbacksIS1H_NS1K_17LinearCombinationIaiaiLNS_15FloatRoundStyleE2EEESH_S1J_JEEENS4_5SM1004TMEM4LOAD26SM100_TMEM_LOAD_16dp32b32xESZ_S19_NS4_39AutoVectorizingCopyWithAssumedAlignmentILi128EEENS4_14SM90_TMA_STOREES19_S1V_S1V_EEEvvEEEEvNT_6ParamsE,"aw",@nobits
	.sectionflags	@""
	.align	16
	.zero		1024


//--------------------- .nv.shared.reserved.0     --------------------------
	.section	.nv.shared.reserved.0,"aw",@nobits
	.weak		__nv_reservedSMEM_offset_0_alias
	.size		__nv_reservedSMEM_offset_0_alias, 0, 64
	.other		__nv_reservedSMEM_offset_0_alias,@"STO_CUDA_RESERVED_SHARED STV_DEFAULT"
__nv_reservedSMEM_offset_0_alias:
	.zero		0
.nv.shared.reserved.0:
	.zero		64
	.weak		__nv_reservedSMEM_tcgen05_partition
	.type		__nv_reservedSMEM_tcgen05_partition,@object
	.size		__nv_reservedSMEM_tcgen05_partition,(.L_0 - __nv_reservedSMEM_tcgen05_partition)
__nv_reservedSMEM_tcgen05_partition:
	.zero		32
.L_0:


//--------------------- .nv.global                --------------------------
	.section	.nv.global,"aw",@nobits
.nv.global:
	.type		_ZN40_INTERNAL_9763722b_4_k_cu_56fedccf_329894cute1_E,@object
	.size		_ZN40_INTERNAL_9763722b_4_k_cu_56fedccf_329894cute1_E,(_ZN40_INTERNAL_9763722b_4_k_cu_56fedccf_329894cuda3std3__45__cpo6cbeginE - _ZN40_INTERNAL_9763722b_4_k_cu_56fedccf_329894cute1_E)
_ZN40_INTERNAL_9763722b_4_k_cu_56fedccf_329894cute1_E:
	.zero		1
	.type		_ZN40_INTERNAL_9763722b_4_k_cu_56fedccf_329894cuda3std3__45__cpo6cbeginE,@object
	.size		_ZN40_INTERNAL_9763722b_4_k_cu_56fedccf_329894cuda3std3__45__cpo6cbeginE,(_ZN40_INTERNAL_9763722b_4_k_cu_56fedccf_329894cuda3std3__48in_placeE - _ZN40_INTERNAL_9763722b_4_k_cu_56fedccf_329894cuda3std3__45__cpo6cbeginE)
_ZN40_INTERNAL_9763722b_4_k_cu_56fedccf_329894cuda3std3__45__cpo6cbeginE:
	.zero		1
	.type		_ZN40_INTERNAL_9763722b_4_k_cu_56fedccf_329894cuda3std3__48in_placeE,@object
	.size		_ZN40_INTERNAL_9763722b_4_k_cu_56fedccf_329894cuda3std3__48in_placeE,(_ZN40_INTERNAL_9763722b_4_k_cu_56fedccf_329894cuda3std6ranges3__45__cpo9iter_moveE - _ZN40_INTERNAL_9763722b_4_k_cu_56fedccf_329894cuda3std3__48in_placeE)
_ZN40_INTERNAL_9763722b_4_k_cu_56fedccf_329894cuda3std3__48in_placeE:
	.zero		1
	.type		_ZN40_INTERNAL_9763722b_4_k_cu_56fedccf_329894cuda3std6ranges3__45__cpo9iter_moveE,@object
	.size		_ZN40_INTERNAL_9763722b_4_k_cu_56fedccf_329894cuda3std6ranges3__45__cpo9iter_moveE,(_ZN40_INTERNAL_9763722b_4_k_cu_56fedccf_329894cuda3std3__45__cpo5beginE - _ZN40_INTERNAL_9763722b_4_k_cu_56fedccf_329894cuda3std6ranges3__45__cpo9iter_moveE)
_ZN40_INTERNAL_9763722b_4_k_cu_56fedccf_329894cuda3std6ranges3__45__cpo9iter_moveE:
	.zero		1
	.type		_ZN40_INTERNAL_9763722b_4_k_cu_56fedccf_329894cuda3std3__45__cpo5beginE,@object
	.size		_ZN40_INTERNAL_9763722b_4_k_cu_56fedccf_329894cuda3std3__45__cpo5beginE,(_ZN40_INTERNAL_9763722b_4_k_cu_56fedccf_329894cuda3std3__442_GLOBAL__N__9763722b_4_k_cu_56fedccf_329896ignoreE - _ZN40_INTERNAL_9763722b_4_k_cu_56fedccf_329894cuda3std3__45__cpo5beginE)
_ZN40_INTERNAL_9763722b_4_k_cu_56fedccf_329894cuda3std3__45__cpo5beginE:
	.zero		1
	.type		_ZN40_INTERNAL_9763722b_4_k_cu_56fedccf_329894cuda3std3__442_GLOBAL__N__9763722b_4_k_cu_56fedccf_329896ignoreE,@object
	.size		_ZN40_INTERNAL_9763722b_4_k_cu_56fedccf_329894cuda3std3__442_GLOBAL__N__9763722b_4_k_cu_56fedccf_329896ignoreE,(_ZN40_INTERNAL_9763722b_4_k_cu_56fedccf_329894cute7productE - _ZN40_INTERNAL_9763722b_4_k_cu_56fedccf_329894cuda3std3__442_GLOBAL__N__9763722b_4_k_cu_56fedccf_329896ignoreE)
_ZN40_INTERNAL_9763722b_4_k_cu_56fedccf_329894cuda3std3__442_GLOBAL__N__9763722b_4_k_cu_56fedccf_329896ignoreE:
	.zero		1
	.type		_ZN40_INTERNAL_9763722b_4_k_cu_56fedccf_329894cute7productE,@object
	.size		_ZN40_INTERNAL_9763722b_4_k_cu_56fedccf_329894cute7productE,(_ZN40_INTERNAL_9763722b_4_k_cu_56fedccf_329894cuda3std3__45__cpo3endE - _ZN40_INTERNAL_9763722b_4_k_cu_56fedccf_329894cute7productE)
_ZN40_INTERNAL_9763722b_4_k_cu_56fedccf_329894cute7productE:
	.zero		1
	.type		_ZN40_INTERNAL_9763722b_4_k_cu_56fedccf_329894cuda3std3__45__cpo3endE,@object
	.size		_ZN40_INTERNAL_9763722b_4_k_cu_56fedccf_329894cuda3std3__45__cpo3endE,(_ZN40_INTERNAL_9763722b_4_k_cu_56fedccf_329894cuda3std3__419piecewise_constructE - _ZN40_INTERNAL_9763722b_4_k_cu_56fedccf_329894cuda3std3__45__cpo3endE)
_ZN40_INTERNAL_9763722b_4_k_cu_56fedccf_329894cuda3std3__45__cpo3endE:
	.zero		1
	.type		_ZN40_INTERNAL_9763722b_4_k_cu_56fedccf_329894cuda3std3__419piecewise_constructE,@object
	.size		_ZN40_INTERNAL_9763722b_4_k_cu_56fedccf_329894cuda3std3__419piecewise_constructE,(_ZN40_INTERNAL_9763722b_4_k_cu_56fedccf_329894cuda3std3__45__cpo4cendE - _ZN40_INTERNAL_9763722b_4_k_cu_56fedccf_329894cuda3std3__419piecewise_constructE)
_ZN40_INTERNAL_9763722b_4_k_cu_56fedccf_329894cuda3std3__419piecewise_constructE:
	.zero		1
	.type		_ZN40_INTERNAL_9763722b_4_k_cu_56fedccf_329894cuda3std3__45__cpo4cendE,@object
	.size		_ZN40_INTERNAL_9763722b_4_k_cu_56fedccf_329894cuda3std3__45__cpo4cendE,(_ZN40_INTERNAL_9763722b_4_k_cu_56fedccf_329894cuda3std6ranges3__45__cpo4swapE - _ZN40_INTERNAL_9763722b_4_k_cu_56fedccf_329894cuda3std3__45__cpo4cendE)
_ZN40_INTERNAL_9763722b_4_k_cu_56fedccf_329894cuda3std3__45__cpo4cendE:
	.zero		1
	.type		_ZN40_INTERNAL_9763722b_4_k_cu_56fedccf_329894cuda3std6ranges3__45__cpo4swapE,@object
	.size		_ZN40_INTERNAL_9763722b_4_k_cu_56fedccf_329894cuda3std6ranges3__45__cpo4swapE,(.L_11 - _ZN40_INTERNAL_9763722b_4_k_cu_56fedccf_329894cuda3std6ranges3__45__cpo4swapE)
_ZN40_INTERNAL_9763722b_4_k_cu_56fedccf_329894cuda3std6ranges3__45__cpo4swapE:
	.zero		1
.L_11:


//--------------------- .nv.constant0._ZN7cutlass13device_kernelINS_4gemm6kernel13GemmUniversalIN4cute5tupleIJiiiiEEENS1_10collective13CollectiveMmaINS1_35MainloopSm100TmaUmmaWarpSpecializedILi12ELi2ELi4ENS5_IJNS4_1CILi2EEENSA_ILi1EEESC_EEEEENS5_IJNSA_ILi64EEENSA_ILi192EEESF_EEEaNS5_IJlSC_lEEEaSI_NS4_8TiledMMAINS4_8MMA_AtomIJNS4_15SM100_MMA_S8_SSIaaiLi64ELi192ELNS4_4UMMA5MajorE0ELSN_0ELNSM_8SaturateE0EEEEEENS4_6LayoutINS5_IJSC_SC_SC_EEENS5_IJNSA_ILi0EEEST_ST_EEEEENS5_IJNS4_10UnderscoreESW_SW_EEEEENS4_13SM90_TMA_LOADENS4_14ComposedLayoutINS4_7SwizzleILi2ELi4ELi3EEENS4_18smem_ptr_flag_bitsILi8EEENSR_INS5_IJNSA_ILi8EEESF_EEENS5_IJSF_SC_EEEEEEEvNS4_8identityENS4_23SM90_TMA_LOAD_MULTICASTES19_vS1A_EENS_8epilogue10collective18CollectiveEpilogueINS1D_23Sm100TmaWarpSpecializedILi3ELi2ELi32ELb0ELb0EEEJSH_NS5_IJNSR_ISF_SC_EES1I_EEEaSI_aSI_NS1D_6fusion15FusionCallbacksIS1H_NS1K_17LinearCombinationIaiaiLNS_15FloatRoundStyleE2EEESH_S1J_JEEENS4_5SM1004TMEM4LOAD26SM100_TMEM_LOAD_16dp32b32xESZ_S19_NS4_39AutoVectorizingCopyWithAssumedAlignmentILi128EEENS4_14SM90_TMA_STOREES19_S1V_S1V_EEEvvEEEEvNT_6ParamsE --------------------------
	.section	.nv.constant0._ZN7cutlass13device_kernelINS_4gemm6kernel13GemmUniversalIN4cute5tupleIJiiiiEEENS1_10collective13CollectiveMmaINS1_35MainloopSm100TmaUmmaWarpSpecializedILi12ELi2ELi4ENS5_IJNS4_1CILi2EEENSA_ILi1EEESC_EEEEENS5_IJNSA_ILi64EEENSA_ILi192EEESF_EEEaNS5_IJlSC_lEEEaSI_NS4_8TiledMMAINS4_8MMA_AtomIJNS4_15SM100_MMA_S8_SSIaaiLi64ELi192ELNS4_4UMMA5MajorE0ELSN_0ELNSM_8SaturateE0EEEEEENS4_6LayoutINS5_IJSC_SC_SC_EEENS5_IJNSA_ILi0EEEST_ST_EEEEENS5_IJNS4_10UnderscoreESW_SW_EEEEENS4_13SM90_TMA_LOADENS4_14ComposedLayoutINS4_7SwizzleILi2ELi4ELi3EEENS4_18smem_ptr_flag_bitsILi8EEENSR_INS5_IJNSA_ILi8EEESF_EEENS5_IJSF_SC_EEEEEEEvNS4_8identityENS4_23SM90_TMA_LOAD_MULTICASTES19_vS1A_EENS_8epilogue10collective18CollectiveEpilogueINS1D_23Sm100TmaWarpSpecializedILi3ELi2ELi32ELb0ELb0EEEJSH_NS5_IJNSR_ISF_SC_EES1I_EEEaSI_aSI_NS1D_6fusion15FusionCallbacksIS1H_NS1K_17LinearCombinationIaiaiLNS_15FloatRoundStyleE2EEESH_S1J_JEEENS4_5SM1004TMEM4LOAD26SM100_TMEM_LOAD_16dp32b32xESZ_S19_NS4_39AutoVectorizingCopyWithAssumedAlignmentILi128EEENS4_14SM90_TMA_STOREES19_S1V_S1V_EEEvvEEEEvNT_6ParamsE,"a",@progbits
	.sectionflags	@""
	.align	4
.nv.constant0._ZN7cutlass13device_kernelINS_4gemm6kernel13GemmUniversalIN4cute5tupleIJiiiiEEENS1_10collective13CollectiveMmaINS1_35MainloopSm100TmaUmmaWarpSpecializedILi12ELi2ELi4ENS5_IJNS4_1CILi2EEENSA_ILi1EEESC_EEEEENS5_IJNSA_ILi64EEENSA_ILi192EEESF_EEEaNS5_IJlSC_lEEEaSI_NS4_8TiledMMAINS4_8MMA_AtomIJNS4_15SM100_MMA_S8_SSIaaiLi64ELi192ELNS4_4UMMA5MajorE0ELSN_0ELNSM_8SaturateE0EEEEEENS4_6LayoutINS5_IJSC_SC_SC_EEENS5_IJNSA_ILi0EEEST_ST_EEEEENS5_IJNS4_10UnderscoreESW_SW_EEEEENS4_13SM90_TMA_LOADENS4_14ComposedLayoutINS4_7SwizzleILi2ELi4ELi3EEENS4_18smem_ptr_flag_bitsILi8EEENSR_INS5_IJNSA_ILi8EEESF_EEENS5_IJSF_SC_EEEEEEEvNS4_8identityENS4_23SM90_TMA_LOAD_MULTICASTES19_vS1A_EENS_8epilogue10collective18CollectiveEpilogueINS1D_23Sm100TmaWarpSpecializedILi3ELi2ELi32ELb0ELb0EEEJSH_NS5_IJNSR_ISF_SC_EES1I_EEEaSI_aSI_NS1D_6fusion15FusionCallbacksIS1H_NS1K_17LinearCombinationIaiaiLNS_15FloatRoundStyleE2EEESH_S1J_JEEENS4_5SM1004TMEM4LOAD26SM100_TMEM_LOAD_16dp32b32xESZ_S19_NS4_39AutoVectorizingCopyWithAssumedAlignmentILi128EEENS4_14SM90_TMA_STOREES19_S1V_S1V_EEEvvEEEEvNT_6ParamsE:
	.zero		2944


//--------------------- SYMBOLS --------------------------

	.type		.nv.reservedSmem.offset0,@object
	.size		.nv.reservedSmem.offset0,0x4
	.type		.nv.reservedSmem.cap,@object
	.size		.nv.reservedSmem.cap,0x4
	.type		__assertfail,@function
